// auto-generated by cutlass_sweep.gemm — config: {"arch": "sm_100", "cluster_m": 2, "cluster_n": 1, "dtype": "e4m3", "dtype_b": "e4m3", "layout": "nt", "stages": 0, "tile_k": 128, "tile_m": 256, "tile_n": 16}
#include "cutlass/cutlass.h"
#include "cutlass/gemm/collective/collective_builder.hpp"
#include "cutlass/gemm/device/gemm_universal_adapter.h"
#include "cutlass/gemm/kernel/gemm_universal.hpp"
#include "cutlass/epilogue/collective/collective_builder.hpp"

using ElemA = cutlass::float_e4m3_t;
using ElemB = cutlass::float_e4m3_t;
using ElemCD = cutlass::float_e4m3_t;
using Acc  = float;
using TileShape    = cute::Shape<cute::_256, cute::_16, cute::_128>;
using ClusterShape = cute::Shape<cute::_2, cute::_1, cute::_1>;

using CollectiveEpilogue = typename cutlass::epilogue::collective::CollectiveBuilder<
    cutlass::arch::Sm100, cutlass::arch::OpClassTensorOp,
    TileShape, ClusterShape,
    cutlass::epilogue::collective::EpilogueTileAuto,
    Acc, Acc,
    ElemCD, cutlass::layout::RowMajor, 128 / cutlass::sizeof_bits<ElemCD>::value,
    ElemCD, cutlass::layout::RowMajor, 128 / cutlass::sizeof_bits<ElemCD>::value,
    cutlass::epilogue::collective::EpilogueScheduleAuto
  >::CollectiveOp;

using CollectiveMainloop = typename cutlass::gemm::collective::CollectiveBuilder<
    cutlass::arch::Sm100, cutlass::arch::OpClassTensorOp,
    ElemA, cutlass::layout::RowMajor, 128 / cutlass::sizeof_bits<ElemA>::value,
    ElemB, cutlass::layout::ColumnMajor, 128 / cutlass::sizeof_bits<ElemB>::value,
    Acc,
    TileShape, ClusterShape,
    cutlass::gemm::collective::StageCountAutoCarveout<static_cast<int>(sizeof(typename CollectiveEpilogue::SharedStorage))>,
    cutlass::gemm::collective::KernelScheduleAuto
  >::CollectiveOp;

using GemmKernel = cutlass::gemm::kernel::GemmUniversal<
    cute::Shape<int,int,int,int>,
    CollectiveMainloop,
    CollectiveEpilogue
>;
using Gemm = cutlass::gemm::device::GemmUniversalAdapter<GemmKernel>;

// Force the device kernel symbol into the cubin without needing a host main.
auto* _anchor = &cutlass::device_kernel<GemmKernel>;


// ===== COMPILED SASS (sm_100a) =====

	.target	sm_100a

	.elftype	@"ET_EXEC"


//--------------------- .note.nv.tkinfo           --------------------------
	.section	.note.nv.tkinfo,"",@"SHT_NOTE"
	.sectionflags	@"SHF_NOTE_NV_TKINFO"
	.tkinfo
        /*0018*/ 	.word	0x00000002
        /*0030*/ 	.string	""
        /*0030*/ 	.string	"ptxas"
        /*0030*/ 	.string	"Cuda compilation tools, release 13.0, V13.0.88"
        /*0030*/ 	.string	"Build cuda_13.0.r13.0/compiler.36424714_0"
        /*0030*/ 	.string	"-arch sm_100a -m 64 "



//--------------------- .note.nv.cuinfo           --------------------------
	.section	.note.nv.cuinfo,"",@"SHT_NOTE"
	.sectionflags	@"SHF_NOTE_NV_CUINFO"
        /*0018*/ 	.short	0x0002
        /*001a*/ 	.short	0x0064
        /*001c*/ 	.short	0x0082
	.zero		2


//--------------------- .nv.info                  --------------------------
	.section	.nv.info,"",@"SHT_CUDA_INFO"
	.align	4


	//----- nvinfo : EIATTR_REGCOUNT
	.align		4
        /*0000*/ 	.byte	0x04, 0x2f
        /*0002*/ 	.short	(.L_16 - .L_15)
	.align		4
.L_15:
        /*0004*/ 	.word	index@(_ZN7cutlass13device_kernelINS_4gemm6kernel13GemmUniversalIN4cute5tupleIJiiiiEEENS1_10collective13CollectiveMmaINS1_35MainloopSm100TmaUmmaWarpSpecializedILi13ELi2ELi4ENS5_IJNS4_1CILi2EEENSA_ILi1EEESC_EEEEENS5_IJNSA_ILi256EEENSA_ILi16EEENSA_ILi128EEEEEENS_12float_e4m3_tENS5_IJlSC_lEEESJ_SK_NS4_8TiledMMAINS4_8MMA_AtomIJNS4_10MMA_TraitsINS4_25SM100_MMA_F8F6F4_2x1SM_SSEJSJ_SJ_fSF_SG_NS4_17integral_constantINS4_4UMMA5MajorELSR_0EEESS_NSP_INSQ_7ScaleInELST_0EEESU_EEEEEENS4_6LayoutINS5_IJSC_SC_SC_EEENS5_IJNSA_ILi0EEESZ_SZ_EEEEENS5_IJNS4_10UnderscoreES12_S12_EEEEENS4_18SM100_TMA_2SM_LOADENS4_14ComposedLayoutINS4_7SwizzleILi3ELi4ELi3EEENS4_18smem_ptr_flag_bitsILi8EEENSX_INS5_IJNSA_ILi8EEESH_EEENS5_IJSH_SC_EEEEEEEvNS4_8identityES15_S1F_vS1G_EENS_8epilogue10collective18CollectiveEpilogueINS1I_23Sm100TmaWarpSpecializedILi1ELi1ELi16ELb0ELb0EEEJNS5_IJSH_SG_SH_EEENS5_IJNSX_ISH_SC_EENSX_ISG_SC_EEEEESJ_SK_SJ_SK_NS1I_6fusion15FusionCallbacksIS1M_NS1R_17LinearCombinationISJ_fSJ_fLNS_15FloatRoundStyleE2EEES1N_S1Q_JEEENS4_5SM1004TMEM4LOAD26SM100_TMEM_LOAD_32dp32b16xENS4_13SM90_TMA_LOADENS16_INS17_ILi0ELi4ELi3EEES1A_NSX_INS5_IJS1B_SG_EEENS5_IJSG_SC_EEEEEEENS4_39AutoVectorizingCopyWithAssumedAlignmentILi128EEENS4_14SM90_TMA_STOREES26_S28_S28_EEEvvEEEEvNT_6ParamsE)
        /*0008*/ 	.word	0x00000047


	//----- nvinfo : EIATTR_FRAME_SIZE
	.align		4
.L_16:
        /*000c*/ 	.byte	0x04, 0x11
        /*000e*/ 	.short	(.L_18 - .L_17)
	.align		4
.L_17:
        /*0010*/ 	.word	index@($__internal_2_$__cuda_sm10x_tcgen05_guardrail_trap_unallocated_columns_being_dealloced)
        /*0014*/ 	.word	0x00000000


	//----- nvinfo : EIATTR_FRAME_SIZE
	.align		4
.L_18:
        /*0018*/ 	.byte	0x04, 0x11
        /*001a*/ 	.short	(.L_20 - .L_19)
	.align		4
.L_19:
        /*001c*/ 	.word	index@($__internal_1_$__cuda_sm10x_tcgen05_guardrail_trap_phase_invalid_during_alloc)
        /*0020*/ 	.word	0x00000000


	//----- nvinfo : EIATTR_FRAME_SIZE
	.align		4
.L_20:
        /*0024*/ 	.byte	0x04, 0x11
        /*0026*/ 	.short	(.L_22 - .L_21)
	.align		4
.L_21:
        /*0028*/ 	.word	index@($__internal_0_$__cuda_sm10x_tcgen05_guardrail_trap_col_being_dealloced_not_returned_by_alloc)
        /*002c*/ 	.word	0x00000000


	//----- nvinfo : EIATTR_FRAME_SIZE
	.align		4
.L_22:
        /*0030*/ 	.byte	0x04, 0x11
        /*0032*/ 	.short	(.L_24 - .L_23)
	.align		4
.L_23:
        /*0034*/ 	.word	index@(_ZN7cutlass13device_kernelINS_4gemm6kernel13GemmUniversalIN4cute5tupleIJiiiiEEENS1_10collective13CollectiveMmaINS1_35MainloopSm100TmaUmmaWarpSpecializedILi13ELi2ELi4ENS5_IJNS4_1CILi2EEENSA_ILi1EEESC_EEEEENS5_IJNSA_ILi256EEENSA_ILi16EEENSA_ILi128EEEEEENS_12float_e4m3_tENS5_IJlSC_lEEESJ_SK_NS4_8TiledMMAINS4_8MMA_AtomIJNS4_10MMA_TraitsINS4_25SM100_MMA_F8F6F4_2x1SM_SSEJSJ_SJ_fSF_SG_NS4_17integral_constantINS4_4UMMA5MajorELSR_0EEESS_NSP_INSQ_7ScaleInELST_0EEESU_EEEEEENS4_6LayoutINS5_IJSC_SC_SC_EEENS5_IJNSA_ILi0EEESZ_SZ_EEEEENS5_IJNS4_10UnderscoreES12_S12_EEEEENS4_18SM100_TMA_2SM_LOADENS4_14ComposedLayoutINS4_7SwizzleILi3ELi4ELi3EEENS4_18smem_ptr_flag_bitsILi8EEENSX_INS5_IJNSA_ILi8EEESH_EEENS5_IJSH_SC_EEEEEEEvNS4_8identityES15_S1F_vS1G_EENS_8epilogue10collective18CollectiveEpilogueINS1I_23Sm100TmaWarpSpecializedILi1ELi1ELi16ELb0ELb0EEEJNS5_IJSH_SG_SH_EEENS5_IJNSX_ISH_SC_EENSX_ISG_SC_EEEEESJ_SK_SJ_SK_NS1I_6fusion15FusionCallbacksIS1M_NS1R_17LinearCombinationISJ_fSJ_fLNS_15FloatRoundStyleE2EEES1N_S1Q_JEEENS4_5SM1004TMEM4LOAD26SM100_TMEM_LOAD_32dp32b16xENS4_13SM90_TMA_LOADENS16_INS17_ILi0ELi4ELi3EEES1A_NSX_INS5_IJS1B_SG_EEENS5_IJSG_SC_EEEEEEENS4_39AutoVectorizingCopyWithAssumedAlignmentILi128EEENS4_14SM90_TMA_STOREES26_S28_S28_EEEvvEEEEvNT_6ParamsE)
        /*0038*/ 	.word	0x00000000


	//----- nvinfo : EIATTR_MIN_STACK_SIZE
	.align		4
.L_24:
        /*003c*/ 	.byte	0x04, 0x12
        /*003e*/ 	.short	(.L_26 - .L_25)
	.align		4
.L_25:
        /*0040*/ 	.word	index@(_ZN7cutlass13device_kernelINS_4gemm6kernel13GemmUniversalIN4cute5tupleIJiiiiEEENS1_10collective13CollectiveMmaINS1_35MainloopSm100TmaUmmaWarpSpecializedILi13ELi2ELi4ENS5_IJNS4_1CILi2EEENSA_ILi1EEESC_EEEEENS5_IJNSA_ILi256EEENSA_ILi16EEENSA_ILi128EEEEEENS_12float_e4m3_tENS5_IJlSC_lEEESJ_SK_NS4_8TiledMMAINS4_8MMA_AtomIJNS4_10MMA_TraitsINS4_25SM100_MMA_F8F6F4_2x1SM_SSEJSJ_SJ_fSF_SG_NS4_17integral_constantINS4_4UMMA5MajorELSR_0EEESS_NSP_INSQ_7ScaleInELST_0EEESU_EEEEEENS4_6LayoutINS5_IJSC_SC_SC_EEENS5_IJNSA_ILi0EEESZ_SZ_EEEEENS5_IJNS4_10UnderscoreES12_S12_EEEEENS4_18SM100_TMA_2SM_LOADENS4_14ComposedLayoutINS4_7SwizzleILi3ELi4ELi3EEENS4_18smem_ptr_flag_bitsILi8EEENSX_INS5_IJNSA_ILi8EEESH_EEENS5_IJSH_SC_EEEEEEEvNS4_8identityES15_S1F_vS1G_EENS_8epilogue10collective18CollectiveEpilogueINS1I_23Sm100TmaWarpSpecializedILi1ELi1ELi16ELb0ELb0EEEJNS5_IJSH_SG_SH_EEENS5_IJNSX_ISH_SC_EENSX_ISG_SC_EEEEESJ_SK_SJ_SK_NS1I_6fusion15FusionCallbacksIS1M_NS1R_17LinearCombinationISJ_fSJ_fLNS_15FloatRoundStyleE2EEES1N_S1Q_JEEENS4_5SM1004TMEM4LOAD26SM100_TMEM_LOAD_32dp32b16xENS4_13SM90_TMA_LOADENS16_INS17_ILi0ELi4ELi3EEES1A_NSX_INS5_IJS1B_SG_EEENS5_IJSG_SC_EEEEEEENS4_39AutoVectorizingCopyWithAssumedAlignmentILi128EEENS4_14SM90_TMA_STOREES26_S28_S28_EEEvvEEEEvNT_6ParamsE)
        /*0044*/ 	.word	0x00000000
.L_26:


//--------------------- .nv.compat                --------------------------
	.section	.nv.compat,"",@"SHT_CUDA_COMPAT_INFO"
	.align	4
        /*0000*/ 	.byte	0x02, 0x09, 0x01, 0x00, 0x02, 0x02, 0x02, 0x00, 0x02, 0x05, 0x05, 0x00, 0x03, 0x07, 0x01, 0x01
        /*0010*/ 	.byte	0x02, 0x03, 0x01, 0x00, 0x02, 0x06, 0x01, 0x00, 0x04, 0x0b, 0x08, 0x00, 0x09, 0x00, 0x00, 0x00
        /*0020*/ 	.byte	0x00, 0x00, 0x00, 0x00


//--------------------- .nv.info._ZN7cutlass13device_kernelINS_4gemm6kernel13GemmUniversalIN4cute5tupleIJiiiiEEENS1_10collective13CollectiveMmaINS1_35MainloopSm100TmaUmmaWarpSpecializedILi13ELi2ELi4ENS5_IJNS4_1CILi2EEENSA_ILi1EEESC_EEEEENS5_IJNSA_ILi256EEENSA_ILi16EEENSA_ILi128EEEEEENS_12float_e4m3_tENS5_IJlSC_lEEESJ_SK_NS4_8TiledMMAINS4_8MMA_AtomIJNS4_10MMA_TraitsINS4_25SM100_MMA_F8F6F4_2x1SM_SSEJSJ_SJ_fSF_SG_NS4_17integral_constantINS4_4UMMA5MajorELSR_0EEESS_NSP_INSQ_7ScaleInELST_0EEESU_EEEEEENS4_6LayoutINS5_IJSC_SC_SC_EEENS5_IJNSA_ILi0EEESZ_SZ_EEEEENS5_IJNS4_10UnderscoreES12_S12_EEEEENS4_18SM100_TMA_2SM_LOADENS4_14ComposedLayoutINS4_7SwizzleILi3ELi4ELi3EEENS4_18smem_ptr_flag_bitsILi8EEENSX_INS5_IJNSA_ILi8EEESH_EEENS5_IJSH_SC_EEEEEEEvNS4_8identityES15_S1F_vS1G_EENS_8epilogue10collective18CollectiveEpilogueINS1I_23Sm100TmaWarpSpecializedILi1ELi1ELi16ELb0ELb0EEEJNS5_IJSH_SG_SH_EEENS5_IJNSX_ISH_SC_EENSX_ISG_SC_EEEEESJ_SK_SJ_SK_NS1I_6fusion15FusionCallbacksIS1M_NS1R_17LinearCombinationISJ_fSJ_fLNS_15FloatRoundStyleE2EEES1N_S1Q_JEEENS4_5SM1004TMEM4LOAD26SM100_TMEM_LOAD_32dp32b16xENS4_13SM90_TMA_LOADENS16_INS17_ILi0ELi4ELi3EEES1A_NSX_INS5_IJS1B_SG_EEENS5_IJSG_SC_EEEEEEENS4_39AutoVectorizingCopyWithAssumedAlignmentILi128EEENS4_14SM90_TMA_STOREES26_S28_S28_EEEvvEEEEvNT_6ParamsE --------------------------
	.section	.nv.info._ZN7cutlass13device_kernelINS_4gemm6kernel13GemmUniversalIN4cute5tupleIJiiiiEEENS1_10collective13CollectiveMmaINS1_35MainloopSm100TmaUmmaWarpSpecializedILi13ELi2ELi4ENS5_IJNS4_1CILi2EEENSA_ILi1EEESC_EEEEENS5_IJNSA_ILi256EEENSA_ILi16EEENSA_ILi128EEEEEENS_12float_e4m3_tENS5_IJlSC_lEEESJ_SK_NS4_8TiledMMAINS4_8MMA_AtomIJNS4_10MMA_TraitsINS4_25SM100_MMA_F8F6F4_2x1SM_SSEJSJ_SJ_fSF_SG_NS4_17integral_constantINS4_4UMMA5MajorELSR_0EEESS_NSP_INSQ_7ScaleInELST_0EEESU_EEEEEENS4_6LayoutINS5_IJSC_SC_SC_EEENS5_IJNSA_ILi0EEESZ_SZ_EEEEENS5_IJNS4_10UnderscoreES12_S12_EEEEENS4_18SM100_TMA_2SM_LOADENS4_14ComposedLayoutINS4_7SwizzleILi3ELi4ELi3EEENS4_18smem_ptr_flag_bitsILi8EEENSX_INS5_IJNSA_ILi8EEESH_EEENS5_IJSH_SC_EEEEEEEvNS4_8identityES15_S1F_vS1G_EENS_8epilogue10collective18CollectiveEpilogueINS1I_23Sm100TmaWarpSpecializedILi1ELi1ELi16ELb0ELb0EEEJNS5_IJSH_SG_SH_EEENS5_IJNSX_ISH_SC_EENSX_ISG_SC_EEEEESJ_SK_SJ_SK_NS1I_6fusion15FusionCallbacksIS1M_NS1R_17LinearCombinationISJ_fSJ_fLNS_15FloatRoundStyleE2EEES1N_S1Q_JEEENS4_5SM1004TMEM4LOAD26SM100_TMEM_LOAD_32dp32b16xENS4_13SM90_TMA_LOADENS16_INS17_ILi0ELi4ELi3EEES1A_NSX_INS5_IJS1B_SG_EEENS5_IJSG_SC_EEEEEEENS4_39AutoVectorizingCopyWithAssumedAlignmentILi128EEENS4_14SM90_TMA_STOREES26_S28_S28_EEEvvEEEEvNT_6ParamsE,"",@"SHT_CUDA_INFO"
	.sectionflags	@""
	.align	4


	//----- nvinfo : EIATTR_CUDA_API_VERSION
	.align		4
        /*0000*/ 	.byte	0x04, 0x37
        /*0002*/ 	.short	(.L_28 - .L_27)
.L_27:
        /*0004*/ 	.word	0x00000082


	//----- nvinfo : EIATTR_KPARAM_INFO
	.align		4
.L_28:
        /*0008*/ 	.byte	0x04, 0x17
        /*000a*/ 	.short	(.L_30 - .L_29)
.L_29:
        /*000c*/ 	.word	0x00000000
        /*0010*/ 	.short	0x0000
        /*0012*/ 	.short	0x0000
        /*0014*/ 	.byte	0x00, 0xf0, 0x01, 0x20


	//----- nvinfo : EIATTR_AT_ENTRY_FRAGMENTS
	.align		4
.L_30:
        /*0018*/ 	.byte	0x04, 0x4f
        /*001a*/ 	.short	(.L_32 - .L_31)


	//   ....[0]....
.L_31:
        /*001c*/ 	.word	0x00000007


	//----- nvinfo : EIATTR_RESERVED_SMEM_USED
	.align		4
.L_32:
        /*0020*/ 	.byte	0x01, 0x41
	.zero		2


	//----- nvinfo : EIATTR_SPARSE_MMA_MASK
	.align		4
        /*0024*/ 	.byte	0x03, 0x50
        /*0026*/ 	.short	0x0000


	//----- nvinfo : EIATTR_TCGEN05_2CTA_USED
	.align		4
        /*0028*/ 	.byte	0x01, 0x52
	.zero		2


	//----- nvinfo : EIATTR_MAXREG_COUNT
	.align		4
        /*002c*/ 	.byte	0x03, 0x1b
        /*002e*/ 	.short	0x00ff


	//----- nvinfo : EIATTR_NUM_BARRIERS
	.align		4
        /*0030*/ 	.byte	0x02, 0x4c
        /*0032*/ 	.byte	0x07
	.zero		1


	//----- nvinfo : EIATTR_EXTERNS
	.align		4
        /*0034*/ 	.byte	0x04, 0x0f
        /*0036*/ 	.short	(.L_34 - .L_33)


	//   ....[0]....
	.align		4
.L_33:
        /*0038*/ 	.word	index@(__assertfail)


	//----- nvinfo : EIATTR_MERCURY_ISA_VERSION
	.align		4
.L_34:
        /*003c*/ 	.byte	0x03, 0x5f
        /*003e*/ 	.short	0x0101


	//----- nvinfo : EIATTR_INT_WARP_WIDE_INSTR_OFFSETS
	.align		4
        /*0040*/ 	.byte	0x04, 0x31
        /*0042*/ 	.short	(.L_36 - .L_35)


	//   ....[0]....
.L_35:
        /*0044*/ 	.word	0x00000df0


	//   ....[1]....
        /*0048*/ 	.word	0x00000e90


	//   ....[2]....
        /*004c*/ 	.word	0x000021f0


	//   ....[3]....
        /*0050*/ 	.word	0x000045c0


	//   ....[4]....
        /*0054*/ 	.word	0x000045f0


	//   ....[5]....
        /*0058*/ 	.word	0x00004640


	//   ....[6]....
        /*005c*/ 	.word	0x00005040


	//   ....[7]....
        /*0060*/ 	.word	0x00005160


	//----- nvinfo : EIATTR_COOP_GROUP_MASK_REGIDS
	.align		4
.L_36:
        /*0064*/ 	.byte	0x04, 0x29
        /*0066*/ 	.short	(.L_38 - .L_37)


	//   ....[0]....
.L_37:
        /*0068*/ 	.word	0xffffffff


	//   ....[1]....
        /*006c*/ 	.word	0xffffffff


	//   ....[2]....
        /*0070*/ 	.word	0xffffffff


	//   ....[3]....
        /*0074*/ 	.word	0xffffffff


	//   ....[4]....
        /*0078*/ 	.word	0xffffffff


	//   ....[5]....
        /*007c*/ 	.word	0xffffffff


	//   ....[6]....
        /*0080*/ 	.word	0xffffffff


	//   ....[7]....
        /*0084*/ 	.word	0xffffffff


	//   ....[8]....
        /*0088*/ 	.word	0xffffffff


	//   ....[9]....
        /*008c*/ 	.word	0xffffffff


	//   ....[10]....
        /*0090*/ 	.word	0xffffffff


	//   ....[11]....
        /*0094*/ 	.word	0xffffffff


	//   ....[12]....
        /*0098*/ 	.word	0xffffffff


	//   ....[13]....
        /*009c*/ 	.word	0xffffffff


	//----- nvinfo : EIATTR_COOP_GROUP_INSTR_OFFSETS
	.align		4
.L_38:
        /*00a0*/ 	.byte	0x04, 0x28
        /*00a2*/ 	.short	(.L_40 - .L_39)


	//   ....[0]....
.L_39:
        /*00a4*/ 	.word	0x000000c0


	//   ....[1]....
        /*00a8*/ 	.word	0x000004f0


	//   ....[2]....
        /*00ac*/ 	.word	0x000007c0


	//   ....[3]....
        /*00b0*/ 	.word	0x000008f0


	//   ....[4]....
        /*00b4*/ 	.word	0x000009e0


	//   ....[5]....
        /*00b8*/ 	.word	0x00000b40


	//   ....[6]....
        /*00bc*/ 	.word	0x00000cd0


	//   ....[7]....
        /*00c0*/ 	.word	0x00000f10


	//   ....[8]....
        /*00c4*/ 	.word	0x000020d0


	//   ....[9]....
        /*00c8*/ 	.word	0x000033b0


	//   ....[10]....
        /*00cc*/ 	.word	0x00003880


	//   ....[11]....
        /*00d0*/ 	.word	0x000038b0


	//   ....[12]....
        /*00d4*/ 	.word	0x000044d0


	//   ....[13]....
        /*00d8*/ 	.word	0x000046e0


	//----- nvinfo : EIATTR_VRC_CTA_INIT_COUNT
	.align		4
.L_40:
        /*00dc*/ 	.byte	0x02, 0x4a
        /*00de*/ 	.byte	0x80
	.zero		1


	//----- nvinfo : EIATTR_SYSCALL_OFFSETS
	.align		4
        /*00e0*/ 	.byte	0x04, 0x46
        /*00e2*/ 	.short	(.L_42 - .L_41)


	//   ....[0]....
.L_41:
        /*00e4*/ 	.word	0x00006030


	//----- nvinfo : EIATTR_MBARRIER_INSTR_OFFSETS
	.align		4
.L_42:
        /*00e8*/ 	.byte	0x04, 0x39
        /*00ea*/ 	.short	(.L_44 - .L_43)


	//   ....[0]....
.L_43:
        /*00ec*/ 	.word	0x00000600
        /*00f0*/ 	.word	0x000000ff
        /*00f4*/ 	.word	0x00000000
        /*00f8*/ 	.short	0x0100
        /*00fa*/ 	.byte	0x08
	.zero		1


	//   ....[1]....
        /*00fc*/ 	.word	0x00000610
        /*0100*/ 	.word	0x000000ff
        /*0104*/ 	.word	0x00000068
        /*0108*/ 	.short	0x0100
        /*010a*/ 	.byte	0x08
	.zero		1


	//   ....[2]....
        /*010c*/ 	.word	0x00000620
        /*0110*/ 	.word	0x000000ff
        /*0114*/ 	.word	0x00000008
        /*0118*/ 	.short	0x0100
        /*011a*/ 	.byte	0x08
	.zero		1


	//   ....[3]....
        /*011c*/ 	.word	0x00000630
        /*0120*/ 	.word	0x000000ff
        /*0124*/ 	.word	0x00000070
        /*0128*/ 	.short	0x0100
        /*012a*/ 	.byte	0x08
	.zero		1


	//   ....[4]....
        /*012c*/ 	.word	0x00000640
        /*0130*/ 	.word	0x000000ff
        /*0134*/ 	.word	0x00000010
        /*0138*/ 	.short	0x0100
        /*013a*/ 	.byte	0x08
	.zero		1


	//   ....[5]....
        /*013c*/ 	.word	0x00000650
        /*0140*/ 	.word	0x000000ff
        /*0144*/ 	.word	0x00000078
        /*0148*/ 	.short	0x0100
        /*014a*/ 	.byte	0x08
	.zero		1


	//   ....[6]....
        /*014c*/ 	.word	0x00000660
        /*0150*/ 	.word	0x000000ff
        /*0154*/ 	.word	0x00000018
        /*0158*/ 	.short	0x0100
        /*015a*/ 	.byte	0x08
	.zero		1


	//   ....[7]....
        /*015c*/ 	.word	0x00000670
        /*0160*/ 	.word	0x000000ff
        /*0164*/ 	.word	0x00000080
        /*0168*/ 	.short	0x0100
        /*016a*/ 	.byte	0x08
	.zero		1


	//   ....[8]....
        /*016c*/ 	.word	0x00000680
        /*0170*/ 	.word	0x000000ff
        /*0174*/ 	.word	0x00000020
        /*0178*/ 	.short	0x0100
        /*017a*/ 	.byte	0x08
	.zero		1


	//   ....[9]....
        /*017c*/ 	.word	0x00000690
        /*0180*/ 	.word	0x000000ff
        /*0184*/ 	.word	0x00000088
        /*0188*/ 	.short	0x0100
        /*018a*/ 	.byte	0x08
	.zero		1


	//   ....[10]....
        /*018c*/ 	.word	0x000006a0
        /*0190*/ 	.word	0x000000ff
        /*0194*/ 	.word	0x00000028
        /*0198*/ 	.short	0x0100
        /*019a*/ 	.byte	0x08
	.zero		1


	//   ....[11]....
        /*019c*/ 	.word	0x000006b0
        /*01a0*/ 	.word	0x000000ff
        /*01a4*/ 	.word	0x00000090
        /*01a8*/ 	.short	0x0100
        /*01aa*/ 	.byte	0x08
	.zero		1


	//   ....[12]....
        /*01ac*/ 	.word	0x000006c0
        /*01b0*/ 	.word	0x000000ff
        /*01b4*/ 	.word	0x00000030
        /*01b8*/ 	.short	0x0100
        /*01ba*/ 	.byte	0x08
	.zero		1


	//   ....[13]....
        /*01bc*/ 	.word	0x000006d0
        /*01c0*/ 	.word	0x000000ff
        /*01c4*/ 	.word	0x00000098
        /*01c8*/ 	.short	0x0100
        /*01ca*/ 	.byte	0x08
	.zero		1


	//   ....[14]....
        /*01cc*/ 	.word	0x000006e0
        /*01d0*/ 	.word	0x000000ff
        /*01d4*/ 	.word	0x00000038
        /*01d8*/ 	.short	0x0100
        /*01da*/ 	.byte	0x08
	.zero		1


	//   ....[15]....
        /*01dc*/ 	.word	0x000006f0
        /*01e0*/ 	.word	0x000000ff
        /*01e4*/ 	.word	0x000000a0
        /*01e8*/ 	.short	0x0100
        /*01ea*/ 	.byte	0x08
	.zero		1


	//   ....[16]....
        /*01ec*/ 	.word	0x00000700
        /*01f0*/ 	.word	0x000000ff
        /*01f4*/ 	.word	0x00000040
        /*01f8*/ 	.short	0x0100
        /*01fa*/ 	.byte	0x08
	.zero		1


	//   ....[17]....
        /*01fc*/ 	.word	0x00000710
        /*0200*/ 	.word	0x000000ff
        /*0204*/ 	.word	0x000000a8
        /*0208*/ 	.short	0x0100
        /*020a*/ 	.byte	0x08
	.zero		1


	//   ....[18]....
        /*020c*/ 	.word	0x00000720
        /*0210*/ 	.word	0x000000ff
        /*0214*/ 	.word	0x00000048
        /*0218*/ 	.short	0x0100
        /*021a*/ 	.byte	0x08
	.zero		1


	//   ....[19]....
        /*021c*/ 	.word	0x00000730
        /*0220*/ 	.word	0x000000ff
        /*0224*/ 	.word	0x000000b0
        /*0228*/ 	.short	0x0100
        /*022a*/ 	.byte	0x08
	.zero		1


	//   ....[20]....
        /*022c*/ 	.word	0x00000740
        /*0230*/ 	.word	0x000000ff
        /*0234*/ 	.word	0x00000050
        /*0238*/ 	.short	0x0100
        /*023a*/ 	.byte	0x08
	.zero		1


	//   ....[21]....
        /*023c*/ 	.word	0x00000750
        /*0240*/ 	.word	0x000000ff
        /*0244*/ 	.word	0x000000b8
        /*0248*/ 	.short	0x0100
        /*024a*/ 	.byte	0x08
	.zero		1


	//   ....[22]....
        /*024c*/ 	.word	0x00000760
        /*0250*/ 	.word	0x000000ff
        /*0254*/ 	.word	0x00000058
        /*0258*/ 	.short	0x0100
        /*025a*/ 	.byte	0x08
	.zero		1


	//   ....[23]....
        /*025c*/ 	.word	0x00000770
        /*0260*/ 	.word	0x000000ff
        /*0264*/ 	.word	0x000000c0
        /*0268*/ 	.short	0x0100
        /*026a*/ 	.byte	0x08
	.zero		1


	//   ....[24]....
        /*026c*/ 	.word	0x00000780
        /*0270*/ 	.word	0x000000ff
        /*0274*/ 	.word	0x00000060
        /*0278*/ 	.short	0x0100
        /*027a*/ 	.byte	0x08
	.zero		1


	//   ....[25]....
        /*027c*/ 	.word	0x00000790
        /*0280*/ 	.word	0x000000ff
        /*0284*/ 	.word	0x000000c8
        /*0288*/ 	.short	0x0100
        /*028a*/ 	.byte	0x08
	.zero		1


	//   ....[26]....
        /*028c*/ 	.word	0x000008c0
        /*0290*/ 	.word	0x000000ff
        /*0294*/ 	.word	0x000000d0
        /*0298*/ 	.short	0x0100
        /*029a*/ 	.byte	0x09
	.zero		1


	//   ....[27]....
        /*029c*/ 	.word	0x000008d0
        /*02a0*/ 	.word	0x000000ff
        /*02a4*/ 	.word	0x000000d8
        /*02a8*/ 	.short	0x0100
        /*02aa*/ 	.byte	0x09
	.zero		1


	//   ....[28]....
        /*02ac*/ 	.word	0x000009b0
        /*02b0*/ 	.word	0x000000ff
        /*02b4*/ 	.word	0x000000e0
        /*02b8*/ 	.short	0x0100
        /*02ba*/ 	.byte	0x08
	.zero		1


	//   ....[29]....
        /*02bc*/ 	.word	0x000009c0
        /*02c0*/ 	.word	0x000000ff
        /*02c4*/ 	.word	0x000000e8
        /*02c8*/ 	.short	0x0100
        /*02ca*/ 	.byte	0x08
	.zero		1


	//   ....[30]....
        /*02cc*/ 	.word	0x00000af0
        /*02d0*/ 	.word	0x000000ff
        /*02d4*/ 	.word	0x000000f0
        /*02d8*/ 	.short	0x0100
        /*02da*/ 	.byte	0x08
	.zero		1


	//   ....[31]....
        /*02dc*/ 	.word	0x00000b00
        /*02e0*/ 	.word	0x000000ff
        /*02e4*/ 	.word	0x00000100
        /*02e8*/ 	.short	0x0100
        /*02ea*/ 	.byte	0x08
	.zero		1


	//   ....[32]....
        /*02ec*/ 	.word	0x00000b10
        /*02f0*/ 	.word	0x000000ff
        /*02f4*/ 	.word	0x000000f8
        /*02f8*/ 	.short	0x0100
        /*02fa*/ 	.byte	0x08
	.zero		1


	//   ....[33]....
        /*02fc*/ 	.word	0x00000b20
        /*0300*/ 	.word	0x000000ff
        /*0304*/ 	.word	0x00000108
        /*0308*/ 	.short	0x0100
        /*030a*/ 	.byte	0x08
	.zero		1


	//   ....[34]....
        /*030c*/ 	.word	0x00000c40
        /*0310*/ 	.word	0x000000ff
        /*0314*/ 	.word	0x00000110
        /*0318*/ 	.short	0x0100
        /*031a*/ 	.byte	0x09
	.zero		1


	//   ....[35]....
        /*031c*/ 	.word	0x00000c50
        /*0320*/ 	.word	0x000000ff
        /*0324*/ 	.word	0x00000130
        /*0328*/ 	.short	0x0100
        /*032a*/ 	.byte	0x09
	.zero		1


	//   ....[36]....
        /*032c*/ 	.word	0x00000c60
        /*0330*/ 	.word	0x000000ff
        /*0334*/ 	.word	0x00000118
        /*0338*/ 	.short	0x0100
        /*033a*/ 	.byte	0x09
	.zero		1


	//   ....[37]....
        /*033c*/ 	.word	0x00000c70
        /*0340*/ 	.word	0x000000ff
        /*0344*/ 	.word	0x00000138
        /*0348*/ 	.short	0x0100
        /*034a*/ 	.byte	0x09
	.zero		1


	//   ....[38]....
        /*034c*/ 	.word	0x00000c80
        /*0350*/ 	.word	0x000000ff
        /*0354*/ 	.word	0x00000120
        /*0358*/ 	.short	0x0100
        /*035a*/ 	.byte	0x09
	.zero		1


	//   ....[39]....
        /*035c*/ 	.word	0x00000c90
        /*0360*/ 	.word	0x000000ff
        /*0364*/ 	.word	0x00000140
        /*0368*/ 	.short	0x0100
        /*036a*/ 	.byte	0x09
	.zero		1


	//   ....[40]....
        /*036c*/ 	.word	0x00000ca0
        /*0370*/ 	.word	0x000000ff
        /*0374*/ 	.word	0x00000128
        /*0378*/ 	.short	0x0100
        /*037a*/ 	.byte	0x09
	.zero		1


	//   ....[41]....
        /*037c*/ 	.word	0x00000cb0
        /*0380*/ 	.word	0x000000ff
        /*0384*/ 	.word	0x00000148
        /*0388*/ 	.short	0x0100
        /*038a*/ 	.byte	0x09
	.zero		1


	//   ....[42]....
        /*038c*/ 	.word	0x00000da0
        /*0390*/ 	.word	0x000000ff
        /*0394*/ 	.word	0x00000150
        /*0398*/ 	.short	0x0100
        /*039a*/ 	.byte	0x08
	.zero		1


	//   ....[43]....
        /*039c*/ 	.word	0x00000db0
        /*03a0*/ 	.word	0x000000ff
        /*03a4*/ 	.word	0x00000160
        /*03a8*/ 	.short	0x0100
        /*03aa*/ 	.byte	0x08
	.zero		1


	//   ....[44]....
        /*03ac*/ 	.word	0x00000dc0
        /*03b0*/ 	.word	0x000000ff
        /*03b4*/ 	.word	0x00000158
        /*03b8*/ 	.short	0x0100
        /*03ba*/ 	.byte	0x08
	.zero		1


	//   ....[45]....
        /*03bc*/ 	.word	0x00000dd0
        /*03c0*/ 	.word	0x000000ff
        /*03c4*/ 	.word	0x00000168
        /*03c8*/ 	.short	0x0100
        /*03ca*/ 	.byte	0x08
	.zero		1


	//   ....[46]....
        /*03cc*/ 	.word	0x00000ec0
        /*03d0*/ 	.word	0x000000ff
        /*03d4*/ 	.word	0x00000170
        /*03d8*/ 	.short	0x0100
        /*03da*/ 	.byte	0x06
	.zero		1


	//   ....[47]....
        /*03dc*/ 	.word	0x000018d0
        /*03e0*/ 	.word	0x00000002
        /*03e4*/ 	.word	0x00000160
        /*03e8*/ 	.short	0x010a
        /*03ea*/ 	.byte	0xff
	.zero		1


	//   ....[48]....
        /*03ec*/ 	.word	0x00001900
        /*03f0*/ 	.word	0x00000002
        /*03f4*/ 	.word	0x00000150
        /*03f8*/ 	.short	0x0101
        /*03fa*/ 	.byte	0xff
	.zero		1


	//   ....[49]....
        /*03fc*/ 	.word	0x000019d0
        /*0400*/ 	.word	0x000000ff
        /*0404*/ 	.word	0x00000068
        /*0408*/ 	.short	0x010a
        /*040a*/ 	.byte	0x08
	.zero		1


	//   ....[50]....
        /*040c*/ 	.word	0x00001ad0
        /*0410*/ 	.word	0x000000ff
        /*0414*/ 	.word	0x00000068
        /*0418*/ 	.short	0x010a
        /*041a*/ 	.byte	0x21
	.zero		1


	//   ....[51]....
        /*041c*/ 	.word	0x00001c80
        /*0420*/ 	.word	0x000000ff
        /*0424*/ 	.word	0x00000068
        /*0428*/ 	.short	0x010a
        /*042a*/ 	.byte	0x08
	.zero		1


	//   ....[52]....
        /*042c*/ 	.word	0x00001d80
        /*0430*/ 	.word	0x000000ff
        /*0434*/ 	.word	0x000000e8
        /*0438*/ 	.short	0x0101
        /*043a*/ 	.byte	0x04
	.zero		1


	//   ....[53]....
        /*043c*/ 	.word	0x00001da0
        /*0440*/ 	.word	0x000000ff
        /*0444*/ 	.word	0x00000068
        /*0448*/ 	.short	0x010a
        /*044a*/ 	.byte	0x08
	.zero		1


	//   ....[54]....
        /*044c*/ 	.word	0x00001e20
        /*0450*/ 	.word	0x000000ff
        /*0454*/ 	.word	0x00000068
        /*0458*/ 	.short	0x010a
        /*045a*/ 	.byte	0x11
	.zero		1


	//   ....[55]....
        /*045c*/ 	.word	0x00001fb0
        /*0460*/ 	.word	0x000000ff
        /*0464*/ 	.word	0x00000068
        /*0468*/ 	.short	0x010a
        /*046a*/ 	.byte	0x08
	.zero		1


	//   ....[56]....
        /*046c*/ 	.word	0x00002100
        /*0470*/ 	.word	0x00000002
        /*0474*/ 	.word	0x000000f0
        /*0478*/ 	.short	0x010a
        /*047a*/ 	.byte	0xff
	.zero		1


	//   ....[57]....
        /*047c*/ 	.word	0x000021c0
        /*0480*/ 	.word	0x00000002
        /*0484*/ 	.word	0x00000000
        /*0488*/ 	.short	0x0101
        /*048a*/ 	.byte	0xff
	.zero		1


	//   ....[58]....
        /*048c*/ 	.word	0x00002720
        /*0490*/ 	.word	0x000000ff
        /*0494*/ 	.word	0x00000000
        /*0498*/ 	.short	0x010a
        /*049a*/ 	.byte	0x05
	.zero		1


	//   ....[59]....
        /*049c*/ 	.word	0x000027b0
        /*04a0*/ 	.word	0x000000ff
        /*04a4*/ 	.word	0x00000000
        /*04a8*/ 	.short	0x010a
        /*04aa*/ 	.byte	0x05
	.zero		1


	//   ....[60]....
        /*04ac*/ 	.word	0x00002840
        /*04b0*/ 	.word	0x000000ff
        /*04b4*/ 	.word	0x00000000
        /*04b8*/ 	.short	0x010a
        /*04ba*/ 	.byte	0x05
	.zero		1


	//   ....[61]....
        /*04bc*/ 	.word	0x000028d0
        /*04c0*/ 	.word	0x000000ff
        /*04c4*/ 	.word	0x00000000
        /*04c8*/ 	.short	0x010a
        /*04ca*/ 	.byte	0x05
	.zero		1


	//   ....[62]....
        /*04cc*/ 	.word	0x00002960
        /*04d0*/ 	.word	0x000000ff
        /*04d4*/ 	.word	0x00000000
        /*04d8*/ 	.short	0x010a
        /*04da*/ 	.byte	0x05
	.zero		1


	//   ....[63]....
        /*04dc*/ 	.word	0x000029f0
        /*04e0*/ 	.word	0x000000ff
        /*04e4*/ 	.word	0x00000000
        /*04e8*/ 	.short	0x010a
        /*04ea*/ 	.byte	0x05
	.zero		1


	//   ....[64]....
        /*04ec*/ 	.word	0x00002a80
        /*04f0*/ 	.word	0x000000ff
        /*04f4*/ 	.word	0x00000000
        /*04f8*/ 	.short	0x010a
        /*04fa*/ 	.byte	0x05
	.zero		1


	//   ....[65]....
        /*04fc*/ 	.word	0x00002b10
        /*0500*/ 	.word	0x000000ff
        /*0504*/ 	.word	0x00000000
        /*0508*/ 	.short	0x010a
        /*050a*/ 	.byte	0x05
	.zero		1


	//   ....[66]....
        /*050c*/ 	.word	0x00002ba0
        /*0510*/ 	.word	0x000000ff
        /*0514*/ 	.word	0x00000000
        /*0518*/ 	.short	0x010a
        /*051a*/ 	.byte	0x05
	.zero		1


	//   ....[67]....
        /*051c*/ 	.word	0x00002c30
        /*0520*/ 	.word	0x000000ff
        /*0524*/ 	.word	0x00000000
        /*0528*/ 	.short	0x010a
        /*052a*/ 	.byte	0x05
	.zero		1


	//   ....[68]....
        /*052c*/ 	.word	0x00002cc0
        /*0530*/ 	.word	0x000000ff
        /*0534*/ 	.word	0x00000000
        /*0538*/ 	.short	0x010a
        /*053a*/ 	.byte	0x05
	.zero		1


	//   ....[69]....
        /*053c*/ 	.word	0x00002d50
        /*0540*/ 	.word	0x000000ff
        /*0544*/ 	.word	0x00000000
        /*0548*/ 	.short	0x010a
        /*054a*/ 	.byte	0x05
	.zero		1


	//   ....[70]....
        /*054c*/ 	.word	0x00002df0
        /*0550*/ 	.word	0x00000000
        /*0554*/ 	.word	0x00000000
        /*0558*/ 	.short	0x010a
        /*055a*/ 	.byte	0xff
	.zero		1


	//   ....[71]....
        /*055c*/ 	.word	0x00002f10
        /*0560*/ 	.word	0x00000000
        /*0564*/ 	.word	0x00000150
        /*0568*/ 	.short	0x010a
        /*056a*/ 	.byte	0xff
	.zero		1


	//   ....[72]....
        /*056c*/ 	.word	0x00002f80
        /*0570*/ 	.word	0x00000000
        /*0574*/ 	.word	0x00000000
        /*0578*/ 	.short	0x0101
        /*057a*/ 	.byte	0xff
	.zero		1


	//   ....[73]....
        /*057c*/ 	.word	0x00002fa0
        /*0580*/ 	.word	0x000000ff
        /*0584*/ 	.word	0x00000100
        /*0588*/ 	.short	0x010a
        /*058a*/ 	.byte	0x05
	.zero		1


	//   ....[74]....
        /*058c*/ 	.word	0x000030c0
        /*0590*/ 	.word	0x00000000
        /*0594*/ 	.word	0x000000f0
        /*0598*/ 	.short	0x010a
        /*059a*/ 	.byte	0xff
	.zero		1


	//   ....[75]....
        /*059c*/ 	.word	0x000031c0
        /*05a0*/ 	.word	0x00000000
        /*05a4*/ 	.word	0x00000000
        /*05a8*/ 	.short	0x0101
        /*05aa*/ 	.byte	0xff
	.zero		1


	//   ....[76]....
        /*05ac*/ 	.word	0x00003250
        /*05b0*/ 	.word	0x000000ff
        /*05b4*/ 	.word	0x00000100
        /*05b8*/ 	.short	0x0106
        /*05ba*/ 	.byte	0x05
	.zero		1


	//   ....[77]....
        /*05bc*/ 	.word	0x00003270
        /*05c0*/ 	.word	0x000000ff
        /*05c4*/ 	.word	0x00000100
        /*05c8*/ 	.short	0x010a
        /*05ca*/ 	.byte	0x05
	.zero		1


	//   ....[78]....
        /*05cc*/ 	.word	0x00003300
        /*05d0*/ 	.word	0x000000ff
        /*05d4*/ 	.word	0x00000100
        /*05d8*/ 	.short	0x0106
        /*05da*/ 	.byte	0x04
	.zero		1


	//   ....[79]....
        /*05dc*/ 	.word	0x00003340
        /*05e0*/ 	.word	0x00000000
        /*05e4*/ 	.word	0x00000100
        /*05e8*/ 	.short	0x010a
        /*05ea*/ 	.byte	0xff
	.zero		1


	//   ....[80]....
        /*05ec*/ 	.word	0x00003580
        /*05f0*/ 	.word	0x000000ff
        /*05f4*/ 	.word	0x00000008
        /*05f8*/ 	.short	0x010a
        /*05fa*/ 	.byte	0x06
	.zero		1


	//   ....[81]....
        /*05fc*/ 	.word	0x000035a0
        /*0600*/ 	.word	0x000000ff
        /*0604*/ 	.word	0x00000008
        /*0608*/ 	.short	0x010a
        /*060a*/ 	.byte	0x06
	.zero		1


	//   ....[82]....
        /*060c*/ 	.word	0x00003730
        /*0610*/ 	.word	0x000000ff
        /*0614*/ 	.word	0x00000008
        /*0618*/ 	.short	0x010a
        /*061a*/ 	.byte	0x06
	.zero		1


	//   ....[83]....
        /*061c*/ 	.word	0x00003750
        /*0620*/ 	.word	0x000000ff
        /*0624*/ 	.word	0x00000008
        /*0628*/ 	.short	0x010a
        /*062a*/ 	.byte	0x06
	.zero		1


	//   ....[84]....
        /*062c*/ 	.word	0x00003810
        /*0630*/ 	.word	0x000000ff
        /*0634*/ 	.word	0x00000000
        /*0638*/ 	.short	0x0101
        /*063a*/ 	.byte	0x07
	.zero		1


	//   ....[85]....
        /*063c*/ 	.word	0x00003b50
        /*0640*/ 	.word	0x00000000
        /*0644*/ 	.word	0x000000f0
        /*0648*/ 	.short	0x010a
        /*064a*/ 	.byte	0xff
	.zero		1


	//   ....[86]....
        /*064c*/ 	.word	0x00003c10
        /*0650*/ 	.word	0x00000000
        /*0654*/ 	.word	0x00000000
        /*0658*/ 	.short	0x0101
        /*065a*/ 	.byte	0xff
	.zero		1


	//   ....[87]....
        /*065c*/ 	.word	0x00003cd0
        /*0660*/ 	.word	0x000000ff
        /*0664*/ 	.word	0x00000000
        /*0668*/ 	.short	0x010a
        /*066a*/ 	.byte	0x08
	.zero		1


	//   ....[88]....
        /*066c*/ 	.word	0x00003ce0
        /*0670*/ 	.word	0x000000ff
        /*0674*/ 	.word	0x00000130
        /*0678*/ 	.short	0x010a
        /*067a*/ 	.byte	0x09
	.zero		1


	//   ....[89]....
        /*067c*/ 	.word	0x00003d90
        /*0680*/ 	.word	0x000000ff
        /*0684*/ 	.word	0x00000000
        /*0688*/ 	.short	0x010a
        /*068a*/ 	.byte	0x08
	.zero		1


	//   ....[90]....
        /*068c*/ 	.word	0x00003ec0
        /*0690*/ 	.word	0x000000ff
        /*0694*/ 	.word	0x00000000
        /*0698*/ 	.short	0x010a
        /*069a*/ 	.byte	0x1e
	.zero		1


	//   ....[91]....
        /*069c*/ 	.word	0x000041c0
        /*06a0*/ 	.word	0x000000ff
        /*06a4*/ 	.word	0x00000000
        /*06a8*/ 	.short	0x010a
        /*06aa*/ 	.byte	0x08
	.zero		1


	//   ....[92]....
        /*06ac*/ 	.word	0x00004250
        /*06b0*/ 	.word	0x000000ff
        /*06b4*/ 	.word	0x00000000
        /*06b8*/ 	.short	0x010a
        /*06ba*/ 	.byte	0x08
	.zero		1


	//   ....[93]....
        /*06bc*/ 	.word	0x000042e0
        /*06c0*/ 	.word	0x000000ff
        /*06c4*/ 	.word	0x00000000
        /*06c8*/ 	.short	0x010a
        /*06ca*/ 	.byte	0x08
	.zero		1


	//   ....[94]....
        /*06cc*/ 	.word	0x00004380
        /*06d0*/ 	.word	0x00000000
        /*06d4*/ 	.word	0x00000000
        /*06d8*/ 	.short	0x010a
        /*06da*/ 	.byte	0xff
	.zero		1


	//   ....[95]....
        /*06dc*/ 	.word	0x000043c0
        /*06e0*/ 	.word	0x00000000
        /*06e4*/ 	.word	0x00000000
        /*06e8*/ 	.short	0x010a
        /*06ea*/ 	.byte	0xff
	.zero		1


	//   ....[96]....
        /*06ec*/ 	.word	0x00004430
        /*06f0*/ 	.word	0x000000ff
        /*06f4*/ 	.word	0x00000000
        /*06f8*/ 	.short	0x0101
        /*06fa*/ 	.byte	0x05
	.zero		1


	//   ....[97]....
        /*06fc*/ 	.word	0x00004470
        /*0700*/ 	.word	0x000000ff
        /*0704*/ 	.word	0x00000170
        /*0708*/ 	.short	0x010a
        /*070a*/ 	.byte	0x07
	.zero		1


	//   ....[98]....
        /*070c*/ 	.word	0x000044c0
        /*0710*/ 	.word	0x000000ff
        /*0714*/ 	.word	0x00000000
        /*0718*/ 	.short	0x0101
        /*071a*/ 	.byte	0x05
	.zero		1


	//   ....[99]....
        /*071c*/ 	.word	0x000048e0
        /*0720*/ 	.word	0x00000000
        /*0724*/ 	.word	0x000000f0
        /*0728*/ 	.short	0x010a
        /*072a*/ 	.byte	0xff
	.zero		1


	//   ....[100]....
        /*072c*/ 	.word	0x000049d0
        /*0730*/ 	.word	0x00000000
        /*0734*/ 	.word	0x00000000
        /*0738*/ 	.short	0x0101
        /*073a*/ 	.byte	0xff
	.zero		1


	//   ....[101]....
        /*073c*/ 	.word	0x00004cf0
        /*0740*/ 	.word	0x000000ff
        /*0744*/ 	.word	0x000000e8
        /*0748*/ 	.short	0x010a
        /*074a*/ 	.byte	0x06
	.zero		1


	//   ....[102]....
        /*074c*/ 	.word	0x00004e70
        /*0750*/ 	.word	0x000000ff
        /*0754*/ 	.word	0x000000d8
        /*0758*/ 	.short	0x010a
        /*075a*/ 	.byte	0x06
	.zero		1


	//   ....[103]....
        /*075c*/ 	.word	0x000051a0
        /*0760*/ 	.word	0x000000ff
        /*0764*/ 	.word	0x000000d0
        /*0768*/ 	.short	0x010b
        /*076a*/ 	.byte	0x06
	.zero		1


	//   ....[104]....
        /*076c*/ 	.word	0x000051c0
        /*0770*/ 	.word	0x000000ff
        /*0774*/ 	.word	0x00000000
        /*0778*/ 	.short	0x0101
        /*077a*/ 	.byte	0x2a
	.zero		1


	//   ....[105]....
        /*077c*/ 	.word	0x00005200
        /*0780*/ 	.word	0x00000000
        /*0784*/ 	.word	0x000000d8
        /*0788*/ 	.short	0x010a
        /*078a*/ 	.byte	0xff
	.zero		1


	//   ....[106]....
        /*078c*/ 	.word	0x00005460
        /*0790*/ 	.word	0x00000000
        /*0794*/ 	.word	0x000000f0
        /*0798*/ 	.short	0x010a
        /*079a*/ 	.byte	0xff
	.zero		1


	//   ....[107]....
        /*079c*/ 	.word	0x00005550
        /*07a0*/ 	.word	0x00000000
        /*07a4*/ 	.word	0x00000000
        /*07a8*/ 	.short	0x0101
        /*07aa*/ 	.byte	0xff
	.zero		1


	//   ....[108]....
        /*07ac*/ 	.word	0x00005be0
        /*07b0*/ 	.word	0x000000ff
        /*07b4*/ 	.word	0x000000d0
        /*07b8*/ 	.short	0x010a
        /*07ba*/ 	.byte	0x2b
	.zero		1


	//   ....[109]....
        /*07bc*/ 	.word	0x00005c10
        /*07c0*/ 	.word	0x00000043
        /*07c4*/ 	.word	0x00000110
        /*07c8*/ 	.short	0x010a
        /*07ca*/ 	.byte	0xff
	.zero		1


	//   ....[110]....
        /*07cc*/ 	.word	0x00005d30
        /*07d0*/ 	.word	0x000000ff
        /*07d4*/ 	.word	0x000000d0
        /*07d8*/ 	.short	0x010a
        /*07da*/ 	.byte	0x2b
	.zero		1


	//   ....[111]....
        /*07dc*/ 	.word	0x00005ec0
        /*07e0*/ 	.word	0x000000ff
        /*07e4*/ 	.word	0x00000000
        /*07e8*/ 	.short	0x0101
        /*07ea*/ 	.byte	0x04
	.zero		1


	//   ....[112]....
        /*07ec*/ 	.word	0x00005f10
        /*07f0*/ 	.word	0x00000043
        /*07f4*/ 	.word	0x00000110
        /*07f8*/ 	.short	0x010a
        /*07fa*/ 	.byte	0xff
	.zero		1


	//   ....[113]....
        /*07fc*/ 	.word	0x000061b0
        /*0800*/ 	.word	0x00000043
        /*0804*/ 	.word	0x00000000
        /*0808*/ 	.short	0x0101
        /*080a*/ 	.byte	0xff
	.zero		1


	//   ....[114]....
        /*080c*/ 	.word	0x00006720
        /*0810*/ 	.word	0x00000002
        /*0814*/ 	.word	0x00000160
        /*0818*/ 	.short	0x010a
        /*081a*/ 	.byte	0xff
	.zero		1


	//   ....[115]....
        /*081c*/ 	.word	0x00006780
        /*0820*/ 	.word	0x00000002
        /*0824*/ 	.word	0x00000068
        /*0828*/ 	.short	0x010a
        /*082a*/ 	.byte	0xff
	.zero		1


	//   ....[116]....
        /*082c*/ 	.word	0x000067e0
        /*0830*/ 	.word	0x00000002
        /*0834*/ 	.word	0x00000068
        /*0838*/ 	.short	0x010a
        /*083a*/ 	.byte	0xff
	.zero		1


	//   ....[117]....
        /*083c*/ 	.word	0x00006830
        /*0840*/ 	.word	0x00000002
        /*0844*/ 	.word	0x000000f0
        /*0848*/ 	.short	0x010a
        /*084a*/ 	.byte	0xff
	.zero		1


	//   ....[118]....
        /*084c*/ 	.word	0x00006890
        /*0850*/ 	.word	0x00000000
        /*0854*/ 	.word	0x00000000
        /*0858*/ 	.short	0x010a
        /*085a*/ 	.byte	0xff
	.zero		1


	//   ....[119]....
        /*085c*/ 	.word	0x000068f0
        /*0860*/ 	.word	0x00000000
        /*0864*/ 	.word	0x00000000
        /*0868*/ 	.short	0x010a
        /*086a*/ 	.byte	0xff
	.zero		1


	//   ....[120]....
        /*086c*/ 	.word	0x00006950
        /*0870*/ 	.word	0x00000000
        /*0874*/ 	.word	0x00000000
        /*0878*/ 	.short	0x010a
        /*087a*/ 	.byte	0xff
	.zero		1


	//   ....[121]....
        /*087c*/ 	.word	0x000069b0
        /*0880*/ 	.word	0x00000000
        /*0884*/ 	.word	0x00000000
        /*0888*/ 	.short	0x010a
        /*088a*/ 	.byte	0xff
	.zero		1


	//   ....[122]....
        /*088c*/ 	.word	0x00006a10
        /*0890*/ 	.word	0x00000000
        /*0894*/ 	.word	0x00000000
        /*0898*/ 	.short	0x010a
        /*089a*/ 	.byte	0xff
	.zero		1


	//   ....[123]....
        /*089c*/ 	.word	0x00006a70
        /*08a0*/ 	.word	0x00000000
        /*08a4*/ 	.word	0x00000000
        /*08a8*/ 	.short	0x010a
        /*08aa*/ 	.byte	0xff
	.zero		1


	//   ....[124]....
        /*08ac*/ 	.word	0x00006ad0
        /*08b0*/ 	.word	0x00000000
        /*08b4*/ 	.word	0x00000000
        /*08b8*/ 	.short	0x010a
        /*08ba*/ 	.byte	0xff
	.zero		1


	//   ....[125]....
        /*08bc*/ 	.word	0x00006b30
        /*08c0*/ 	.word	0x00000000
        /*08c4*/ 	.word	0x00000000
        /*08c8*/ 	.short	0x010a
        /*08ca*/ 	.byte	0xff
	.zero		1


	//   ....[126]....
        /*08cc*/ 	.word	0x00006b90
        /*08d0*/ 	.word	0x00000000
        /*08d4*/ 	.word	0x00000000
        /*08d8*/ 	.short	0x010a
        /*08da*/ 	.byte	0xff
	.zero		1


	//   ....[127]....
        /*08dc*/ 	.word	0x00006bf0
        /*08e0*/ 	.word	0x00000000
        /*08e4*/ 	.word	0x00000000
        /*08e8*/ 	.short	0x010a
        /*08ea*/ 	.byte	0xff
	.zero		1


	//   ....[128]....
        /*08ec*/ 	.word	0x00006c50
        /*08f0*/ 	.word	0x00000000
        /*08f4*/ 	.word	0x00000000
        /*08f8*/ 	.short	0x010a
        /*08fa*/ 	.byte	0xff
	.zero		1


	//   ....[129]....
        /*08fc*/ 	.word	0x00006cb0
        /*0900*/ 	.word	0x00000000
        /*0904*/ 	.word	0x00000000
        /*0908*/ 	.short	0x010a
        /*090a*/ 	.byte	0xff
	.zero		1


	//   ....[130]....
        /*090c*/ 	.word	0x00006d00
        /*0910*/ 	.word	0x00000000
        /*0914*/ 	.word	0x00000150
        /*0918*/ 	.short	0x010a
        /*091a*/ 	.byte	0xff
	.zero		1


	//   ....[131]....
        /*091c*/ 	.word	0x00006d60
        /*0920*/ 	.word	0x00000000
        /*0924*/ 	.word	0x00000100
        /*0928*/ 	.short	0x010a
        /*092a*/ 	.byte	0xff
	.zero		1


	//   ....[132]....
        /*092c*/ 	.word	0x00006db0
        /*0930*/ 	.word	0x00000000
        /*0934*/ 	.word	0x000000f0
        /*0938*/ 	.short	0x010a
        /*093a*/ 	.byte	0xff
	.zero		1


	//   ....[133]....
        /*093c*/ 	.word	0x00006e10
        /*0940*/ 	.word	0x00000000
        /*0944*/ 	.word	0x00000100
        /*0948*/ 	.short	0x010a
        /*094a*/ 	.byte	0xff
	.zero		1


	//   ....[134]....
        /*094c*/ 	.word	0x00006e70
        /*0950*/ 	.word	0x00000004
        /*0954*/ 	.word	0x00000008
        /*0958*/ 	.short	0x010a
        /*095a*/ 	.byte	0xff
	.zero		1


	//   ....[135]....
        /*095c*/ 	.word	0x00006f50
        /*0960*/ 	.word	0x00000002
        /*0964*/ 	.word	0x00000008
        /*0968*/ 	.short	0x010a
        /*096a*/ 	.byte	0xff
	.zero		1


	//   ....[136]....
        /*096c*/ 	.word	0x00006fa0
        /*0970*/ 	.word	0x00000000
        /*0974*/ 	.word	0x000000f0
        /*0978*/ 	.short	0x010a
        /*097a*/ 	.byte	0xff
	.zero		1


	//   ....[137]....
        /*097c*/ 	.word	0x00007000
        /*0980*/ 	.word	0x00000000
        /*0984*/ 	.word	0x00000130
        /*0988*/ 	.short	0x010a
        /*098a*/ 	.byte	0xff
	.zero		1


	//   ....[138]....
        /*098c*/ 	.word	0x00007060
        /*0990*/ 	.word	0x00000000
        /*0994*/ 	.word	0x00000000
        /*0998*/ 	.short	0x010a
        /*099a*/ 	.byte	0xff
	.zero		1


	//   ....[139]....
        /*099c*/ 	.word	0x000070c0
        /*09a0*/ 	.word	0x00000000
        /*09a4*/ 	.word	0x00000000
        /*09a8*/ 	.short	0x010a
        /*09aa*/ 	.byte	0xff
	.zero		1


	//   ....[140]....
        /*09ac*/ 	.word	0x00007120
        /*09b0*/ 	.word	0x00000000
        /*09b4*/ 	.word	0x00000000
        /*09b8*/ 	.short	0x010a
        /*09ba*/ 	.byte	0xff
	.zero		1


	//   ....[141]....
        /*09bc*/ 	.word	0x00007180
        /*09c0*/ 	.word	0x00000000
        /*09c4*/ 	.word	0x00000000
        /*09c8*/ 	.short	0x010a
        /*09ca*/ 	.byte	0xff
	.zero		1


	//   ....[142]....
        /*09cc*/ 	.word	0x000071e0
        /*09d0*/ 	.word	0x00000000
        /*09d4*/ 	.word	0x00000170
        /*09d8*/ 	.short	0x010a
        /*09da*/ 	.byte	0xff
	.zero		1


	//   ....[143]....
        /*09dc*/ 	.word	0x00007230
        /*09e0*/ 	.word	0x00000000
        /*09e4*/ 	.word	0x000000f0
        /*09e8*/ 	.short	0x010a
        /*09ea*/ 	.byte	0xff
	.zero		1


	//   ....[144]....
        /*09ec*/ 	.word	0x00007290
        /*09f0*/ 	.word	0x00000000
        /*09f4*/ 	.word	0x000000e8
        /*09f8*/ 	.short	0x010a
        /*09fa*/ 	.byte	0xff
	.zero		1


	//   ....[145]....
        /*09fc*/ 	.word	0x000072f0
        /*0a00*/ 	.word	0x00000000
        /*0a04*/ 	.word	0x000000d8
        /*0a08*/ 	.short	0x010a
        /*0a0a*/ 	.byte	0xff
	.zero		1


	//   ....[146]....
        /*0a0c*/ 	.word	0x00007340
        /*0a10*/ 	.word	0x00000000
        /*0a14*/ 	.word	0x000000f0
        /*0a18*/ 	.short	0x010a
        /*0a1a*/ 	.byte	0xff
	.zero		1


	//   ....[147]....
        /*0a1c*/ 	.word	0x000073a0
        /*0a20*/ 	.word	0x00000000
        /*0a24*/ 	.word	0x000000d0
        /*0a28*/ 	.short	0x010a
        /*0a2a*/ 	.byte	0xff
	.zero		1


	//   ....[148]....
        /*0a2c*/ 	.word	0x000073f0
        /*0a30*/ 	.word	0x00000043
        /*0a34*/ 	.word	0x00000110
        /*0a38*/ 	.short	0x010a
        /*0a3a*/ 	.byte	0xff
	.zero		1


	//----- nvinfo : EIATTR_NUM_MBARRIERS
	.align		4
.L_44:
        /*0a3c*/ 	.byte	0x03, 0x38
        /*0a3e*/ 	.short	0x002f


	//----- nvinfo : EIATTR_EXIT_INSTR_OFFSETS
	.align		4
        /*0a40*/ 	.byte	0x04, 0x1c
        /*0a42*/ 	.short	(.L_46 - .L_45)


	//   ....[0]....
.L_45:
        /*0a44*/ 	.word	0x00002e20


	//   ....[1]....
        /*0a48*/ 	.word	0x00003310


	//   ....[2]....
        /*0a4c*/ 	.word	0x00003370


	//   ....[3]....
        /*0a50*/ 	.word	0x000046f0


	//   ....[4]....
        /*0a54*/ 	.word	0x00005230


	//   ....[5]....
        /*0a58*/ 	.word	0x00005270


	//   ....[6]....
        /*0a5c*/ 	.word	0x00006710


	//----- nvinfo : EIATTR_MAX_THREADS
	.align		4
.L_46:
        /*0a60*/ 	.byte	0x04, 0x05
        /*0a62*/ 	.short	(.L_48 - .L_47)
.L_47:
        /*0a64*/ 	.word	0x00000100
        /*0a68*/ 	.word	0x00000001
        /*0a6c*/ 	.word	0x00000001


	//----- nvinfo : EIATTR_CRS_STACK_SIZE
	.align		4
.L_48:
        /*0a70*/ 	.byte	0x04, 0x1e
        /*0a72*/ 	.short	(.L_50 - .L_49)
.L_49:
        /*0a74*/ 	.word	0x00000000


	//----- nvinfo : EIATTR_CBANK_PARAM_SIZE
	.align		4
.L_50:
        /*0a78*/ 	.byte	0x03, 0x19
        /*0a7a*/ 	.short	0x0800


	//----- nvinfo : EIATTR_PARAM_CBANK
	.align		4
        /*0a7c*/ 	.byte	0x04, 0x0a
        /*0a7e*/ 	.short	(.L_52 - .L_51)
	.align		4
.L_51:
        /*0a80*/ 	.word	index@(.nv.constant0._ZN7cutlass13device_kernelINS_4gemm6kernel13GemmUniversalIN4cute5tupleIJiiiiEEENS1_10collective13CollectiveMmaINS1_35MainloopSm100TmaUmmaWarpSpecializedILi13ELi2ELi4ENS5_IJNS4_1CILi2EEENSA_ILi1EEESC_EEEEENS5_IJNSA_ILi256EEENSA_ILi16EEENSA_ILi128EEEEEENS_12float_e4m3_tENS5_IJlSC_lEEESJ_SK_NS4_8TiledMMAINS4_8MMA_AtomIJNS4_10MMA_TraitsINS4_25SM100_MMA_F8F6F4_2x1SM_SSEJSJ_SJ_fSF_SG_NS4_17integral_constantINS4_4UMMA5MajorELSR_0EEESS_NSP_INSQ_7ScaleInELST_0EEESU_EEEEEENS4_6LayoutINS5_IJSC_SC_SC_EEENS5_IJNSA_ILi0EEESZ_SZ_EEEEENS5_IJNS4_10UnderscoreES12_S12_EEEEENS4_18SM100_TMA_2SM_LOADENS4_14ComposedLayoutINS4_7SwizzleILi3ELi4ELi3EEENS4_18smem_ptr_flag_bitsILi8EEENSX_INS5_IJNSA_ILi8EEESH_EEENS5_IJSH_SC_EEEEEEEvNS4_8identityES15_S1F_vS1G_EENS_8epilogue10collective18CollectiveEpilogueINS1I_23Sm100TmaWarpSpecializedILi1ELi1ELi16ELb0ELb0EEEJNS5_IJSH_SG_SH_EEENS5_IJNSX_ISH_SC_EENSX_ISG_SC_EEEEESJ_SK_SJ_SK_NS1I_6fusion15FusionCallbacksIS1M_NS1R_17LinearCombinationISJ_fSJ_fLNS_15FloatRoundStyleE2EEES1N_S1Q_JEEENS4_5SM1004TMEM4LOAD26SM100_TMEM_LOAD_32dp32b16xENS4_13SM90_TMA_LOADENS16_INS17_ILi0ELi4ELi3EEES1A_NSX_INS5_IJS1B_SG_EEENS5_IJSG_SC_EEEEEEENS4_39AutoVectorizingCopyWithAssumedAlignmentILi128EEENS4_14SM90_TMA_STOREES26_S28_S28_EEEvvEEEEvNT_6ParamsE)
        /*0a84*/ 	.short	0x0380
        /*0a86*/ 	.short	0x0800


	//----- nvinfo : EIATTR_SW_WAR
	.align		4
.L_52:
        /*0a88*/ 	.byte	0x04, 0x36
        /*0a8a*/ 	.short	(.L_54 - .L_53)
.L_53:
        /*0a8c*/ 	.word	0x00000008
.L_54:


//--------------------- .nv.callgraph             --------------------------
	.section	.nv.callgraph,"",@"SHT_CUDA_CALLGRAPH"
	.align	4
	.sectionentsize	8
	.align		4
        /*0000*/ 	.word	0x00000000
	.align		4
        /*0004*/ 	.word	0xffffffff
	.align		4
        /*0008*/ 	.word	index@(_ZN7cutlass13device_kernelINS_4gemm6kernel13GemmUniversalIN4cute5tupleIJiiiiEEENS1_10collective13CollectiveMmaINS1_35MainloopSm100TmaUmmaWarpSpecializedILi13ELi2ELi4ENS5_IJNS4_1CILi2EEENSA_ILi1EEESC_EEEEENS5_IJNSA_ILi256EEENSA_ILi16EEENSA_ILi128EEEEEENS_12float_e4m3_tENS5_IJlSC_lEEESJ_SK_NS4_8TiledMMAINS4_8MMA_AtomIJNS4_10MMA_TraitsINS4_25SM100_MMA_F8F6F4_2x1SM_SSEJSJ_SJ_fSF_SG_NS4_17integral_constantINS4_4UMMA5MajorELSR_0EEESS_NSP_INSQ_7ScaleInELST_0EEESU_EEEEEENS4_6LayoutINS5_IJSC_SC_SC_EEENS5_IJNSA_ILi0EEESZ_SZ_EEEEENS5_IJNS4_10UnderscoreES12_S12_EEEEENS4_18SM100_TMA_2SM_LOADENS4_14ComposedLayoutINS4_7SwizzleILi3ELi4ELi3EEENS4_18smem_ptr_flag_bitsILi8EEENSX_INS5_IJNSA_ILi8EEESH_EEENS5_IJSH_SC_EEEEEEEvNS4_8identityES15_S1F_vS1G_EENS_8epilogue10collective18CollectiveEpilogueINS1I_23Sm100TmaWarpSpecializedILi1ELi1ELi16ELb0ELb0EEEJNS5_IJSH_SG_SH_EEENS5_IJNSX_ISH_SC_EENSX_ISG_SC_EEEEESJ_SK_SJ_SK_NS1I_6fusion15FusionCallbacksIS1M_NS1R_17LinearCombinationISJ_fSJ_fLNS_15FloatRoundStyleE2EEES1N_S1Q_JEEENS4_5SM1004TMEM4LOAD26SM100_TMEM_LOAD_32dp32b16xENS4_13SM90_TMA_LOADENS16_INS17_ILi0ELi4ELi3EEES1A_NSX_INS5_IJS1B_SG_EEENS5_IJSG_SC_EEEEEEENS4_39AutoVectorizingCopyWithAssumedAlignmentILi128EEENS4_14SM90_TMA_STOREES26_S28_S28_EEEvvEEEEvNT_6ParamsE)
	.align		4
        /*000c*/ 	.word	index@(__assertfail)
	.align		4
        /*0010*/ 	.word	0x00000000
	.align		4
        /*0014*/ 	.word	0xfffffffe
	.align		4
        /*0018*/ 	.word	0x00000000
	.align		4
        /*001c*/ 	.word	0xfffffffd
	.align		4
        /*0020*/ 	.word	0x00000000
	.align		4
        /*0024*/ 	.word	0xfffffffc


//--------------------- .nv.constant4             --------------------------
	.section	.nv.constant4,"a",@progbits
	.align	8
	.align		8
.nv.constant4:
        /*0000*/ 	.dword	__assertfail
	.align		8
        /*0008*/ 	.dword	__unnamed_1
	.align		8
        /*0010*/ 	.dword	_ZN40_INTERNAL_478638b1_4_k_cu_33f5d76f_246834cuda3std3__45__cpo5beginE
	.align		8
        /*0018*/ 	.dword	_ZN40_INTERNAL_478638b1_4_k_cu_33f5d76f_246834cuda3std3__45__cpo3endE
	.align		8
        /*0020*/ 	.dword	_ZN40_INTERNAL_478638b1_4_k_cu_33f5d76f_246834cuda3std3__45__cpo6cbeginE
	.align		8
        /*0028*/ 	.dword	_ZN40_INTERNAL_478638b1_4_k_cu_33f5d76f_246834cuda3std3__45__cpo4cendE
	.align		8
        /*0030*/ 	.dword	_ZN40_INTERNAL_478638b1_4_k_cu_33f5d76f_246834cuda3std3__442_GLOBAL__N__478638b1_4_k_cu_33f5d76f_246836ignoreE
	.align		8
        /*0038*/ 	.dword	_ZN40_INTERNAL_478638b1_4_k_cu_33f5d76f_246834cuda3std3__419piecewise_constructE
	.align		8
        /*0040*/ 	.dword	_ZN40_INTERNAL_478638b1_4_k_cu_33f5d76f_246834cuda3std3__48in_placeE
	.align		8
        /*0048*/ 	.dword	_ZN40_INTERNAL_478638b1_4_k_cu_33f5d76f_246834cuda3std6ranges3__45__cpo4swapE
	.align		8
        /*0050*/ 	.dword	_ZN40_INTERNAL_478638b1_4_k_cu_33f5d76f_246834cuda3std6ranges3__45__cpo9iter_moveE
	.align		8
        /*0058*/ 	.dword	_ZN40_INTERNAL_478638b1_4_k_cu_33f5d76f_246834cute7productE
	.align		8
        /*0060*/ 	.dword	_ZN40_INTERNAL_478638b1_4_k_cu_33f5d76f_246834cute1_E
	.align		8
        /*0068*/ 	.dword	$str$25
	.align		8
        /*0070*/ 	.dword	$str$26


//--------------------- .text._ZN7cutlass13device_kernelINS_4gemm6kernel13GemmUniversalIN4cute5tupleIJiiiiEEENS1_10collective13CollectiveMmaINS1_35MainloopSm100TmaUmmaWarpSpecializedILi13ELi2ELi4ENS5_IJNS4_1CILi2EEENSA_ILi1EEESC_EEEEENS5_IJNSA_ILi256EEENSA_ILi16EEENSA_ILi128EEEEEENS_12float_e4m3_tENS5_IJlSC_lEEESJ_SK_NS4_8TiledMMAINS4_8MMA_AtomIJNS4_10MMA_TraitsINS4_25SM100_MMA_F8F6F4_2x1SM_SSEJSJ_SJ_fSF_SG_NS4_17integral_constantINS4_4UMMA5MajorELSR_0EEESS_NSP_INSQ_7ScaleInELST_0EEESU_EEEEEENS4_6LayoutINS5_IJSC_SC_SC_EEENS5_IJNSA_ILi0EEESZ_SZ_EEEEENS5_IJNS4_10UnderscoreES12_S12_EEEEENS4_18SM100_TMA_2SM_LOADENS4_14ComposedLayoutINS4_7SwizzleILi3ELi4ELi3EEENS4_18smem_ptr_flag_bitsILi8EEENSX_INS5_IJNSA_ILi8EEESH_EEENS5_IJSH_SC_EEEEEEEvNS4_8identityES15_S1F_vS1G_EENS_8epilogue10collective18CollectiveEpilogueINS1I_23Sm100TmaWarpSpecializedILi1ELi1ELi16ELb0ELb0EEEJNS5_IJSH_SG_SH_EEENS5_IJNSX_ISH_SC_EENSX_ISG_SC_EEEEESJ_SK_SJ_SK_NS1I_6fusion15FusionCallbacksIS1M_NS1R_17LinearCombinationISJ_fSJ_fLNS_15FloatRoundStyleE2EEES1N_S1Q_JEEENS4_5SM1004TMEM4LOAD26SM100_TMEM_LOAD_32dp32b16xENS4_13SM90_TMA_LOADENS16_INS17_ILi0ELi4ELi3EEES1A_NSX_INS5_IJS1B_SG_EEENS5_IJSG_SC_EEEEEEENS4_39AutoVectorizingCopyWithAssumedAlignmentILi128EEENS4_14SM90_TMA_STOREES26_S28_S28_EEEvvEEEEvNT_6ParamsE --------------------------
	.section	.text._ZN7cutlass13device_kernelINS_4gemm6kernel13GemmUniversalIN4cute5tupleIJiiiiEEENS1_10collective13CollectiveMmaINS1_35MainloopSm100TmaUmmaWarpSpecializedILi13ELi2ELi4ENS5_IJNS4_1CILi2EEENSA_ILi1EEESC_EEEEENS5_IJNSA_ILi256EEENSA_ILi16EEENSA_ILi128EEEEEENS_12float_e4m3_tENS5_IJlSC_lEEESJ_SK_NS4_8TiledMMAINS4_8MMA_AtomIJNS4_10MMA_TraitsINS4_25SM100_MMA_F8F6F4_2x1SM_SSEJSJ_SJ_fSF_SG_NS4_17integral_constantINS4_4UMMA5MajorELSR_0EEESS_NSP_INSQ_7ScaleInELST_0EEESU_EEEEEENS4_6LayoutINS5_IJSC_SC_SC_EEENS5_IJNSA_ILi0EEESZ_SZ_EEEEENS5_IJNS4_10UnderscoreES12_S12_EEEEENS4_18SM100_TMA_2SM_LOADENS4_14ComposedLayoutINS4_7SwizzleILi3ELi4ELi3EEENS4_18smem_ptr_flag_bitsILi8EEENSX_INS5_IJNSA_ILi8EEESH_EEENS5_IJSH_SC_EEEEEEEvNS4_8identityES15_S1F_vS1G_EENS_8epilogue10collective18CollectiveEpilogueINS1I_23Sm100TmaWarpSpecializedILi1ELi1ELi16ELb0ELb0EEEJNS5_IJSH_SG_SH_EEENS5_IJNSX_ISH_SC_EENSX_ISG_SC_EEEEESJ_SK_SJ_SK_NS1I_6fusion15FusionCallbacksIS1M_NS1R_17LinearCombinationISJ_fSJ_fLNS_15FloatRoundStyleE2EEES1N_S1Q_JEEENS4_5SM1004TMEM4LOAD26SM100_TMEM_LOAD_32dp32b16xENS4_13SM90_TMA_LOADENS16_INS17_ILi0ELi4ELi3EEES1A_NSX_INS5_IJS1B_SG_EEENS5_IJSG_SC_EEEEEEENS4_39AutoVectorizingCopyWithAssumedAlignmentILi128EEENS4_14SM90_TMA_STOREES26_S28_S28_EEEvvEEEEvNT_6ParamsE,"ax",@progbits
	.align	128
.text._ZN7cutlass13device_kernelINS_4gemm6kernel13GemmUniversalIN4cute5tupleIJiiiiEEENS1_10collective13CollectiveMmaINS1_35MainloopSm100TmaUmmaWarpSpecializedILi13ELi2ELi4ENS5_IJNS4_1CILi2EEENSA_ILi1EEESC_EEEEENS5_IJNSA_ILi256EEENSA_ILi16EEENSA_ILi128EEEEEENS_12float_e4m3_tENS5_IJlSC_lEEESJ_SK_NS4_8TiledMMAINS4_8MMA_AtomIJNS4_10MMA_TraitsINS4_25SM100_MMA_F8F6F4_2x1SM_SSEJSJ_SJ_fSF_SG_NS4_17integral_constantINS4_4UMMA5MajorELSR_0EEESS_NSP_INSQ_7ScaleInELST_0EEESU_EEEEEENS4_6LayoutINS5_IJSC_SC_SC_EEENS5_IJNSA_ILi0EEESZ_SZ_EEEEENS5_IJNS4_10UnderscoreES12_S12_EEEEENS4_18SM100_TMA_2SM_LOADENS4_14ComposedLayoutINS4_7SwizzleILi3ELi4ELi3EEENS4_18smem_ptr_flag_bitsILi8EEENSX_INS5_IJNSA_ILi8EEESH_EEENS5_IJSH_SC_EEEEEEEvNS4_8identityES15_S1F_vS1G_EENS_8epilogue10collective18CollectiveEpilogueINS1I_23Sm100TmaWarpSpecializedILi1ELi1ELi16ELb0ELb0EEEJNS5_IJSH_SG_SH_EEENS5_IJNSX_ISH_SC_EENSX_ISG_SC_EEEEESJ_SK_SJ_SK_NS1I_6fusion15FusionCallbacksIS1M_NS1R_17LinearCombinationISJ_fSJ_fLNS_15FloatRoundStyleE2EEES1N_S1Q_JEEENS4_5SM1004TMEM4LOAD26SM100_TMEM_LOAD_32dp32b16xENS4_13SM90_TMA_LOADENS16_INS17_ILi0ELi4ELi3EEES1A_NSX_INS5_IJS1B_SG_EEENS5_IJSG_SC_EEEEEEENS4_39AutoVectorizingCopyWithAssumedAlignmentILi128EEENS4_14SM90_TMA_STOREES26_S28_S28_EEEvvEEEEvNT_6ParamsE:
        .type           _ZN7cutlass13device_kernelINS_4gemm6kernel13GemmUniversalIN4cute5tupleIJiiiiEEENS1_10collective13CollectiveMmaINS1_35MainloopSm100TmaUmmaWarpSpecializedILi13ELi2ELi4ENS5_IJNS4_1CILi2EEENSA_ILi1EEESC_EEEEENS5_IJNSA_ILi256EEENSA_ILi16EEENSA_ILi128EEEEEENS_12float_e4m3_tENS5_IJlSC_lEEESJ_SK_NS4_8TiledMMAINS4_8MMA_AtomIJNS4_10MMA_TraitsINS4_25SM100_MMA_F8F6F4_2x1SM_SSEJSJ_SJ_fSF_SG_NS4_17integral_constantINS4_4UMMA5MajorELSR_0EEESS_NSP_INSQ_7ScaleInELST_0EEESU_EEEEEENS4_6LayoutINS5_IJSC_SC_SC_EEENS5_IJNSA_ILi0EEESZ_SZ_EEEEENS5_IJNS4_10UnderscoreES12_S12_EEEEENS4_18SM100_TMA_2SM_LOADENS4_14ComposedLayoutINS4_7SwizzleILi3ELi4ELi3EEENS4_18smem_ptr_flag_bitsILi8EEENSX_INS5_IJNSA_ILi8EEESH_EEENS5_IJSH_SC_EEEEEEEvNS4_8identityES15_S1F_vS1G_EENS_8epilogue10collective18CollectiveEpilogueINS1I_23Sm100TmaWarpSpecializedILi1ELi1ELi16ELb0ELb0EEEJNS5_IJSH_SG_SH_EEENS5_IJNSX_ISH_SC_EENSX_ISG_SC_EEEEESJ_SK_SJ_SK_NS1I_6fusion15FusionCallbacksIS1M_NS1R_17LinearCombinationISJ_fSJ_fLNS_15FloatRoundStyleE2EEES1N_S1Q_JEEENS4_5SM1004TMEM4LOAD26SM100_TMEM_LOAD_32dp32b16xENS4_13SM90_TMA_LOADENS16_INS17_ILi0ELi4ELi3EEES1A_NSX_INS5_IJS1B_SG_EEENS5_IJSG_SC_EEEEEEENS4_39AutoVectorizingCopyWithAssumedAlignmentILi128EEENS4_14SM90_TMA_STOREES26_S28_S28_EEEvvEEEEvNT_6ParamsE,@function
        .size           _ZN7cutlass13device_kernelINS_4gemm6kernel13GemmUniversalIN4cute5tupleIJiiiiEEENS1_10collective13CollectiveMmaINS1_35MainloopSm100TmaUmmaWarpSpecializedILi13ELi2ELi4ENS5_IJNS4_1CILi2EEENSA_ILi1EEESC_EEEEENS5_IJNSA_ILi256EEENSA_ILi16EEENSA_ILi128EEEEEENS_12float_e4m3_tENS5_IJlSC_lEEESJ_SK_NS4_8TiledMMAINS4_8MMA_AtomIJNS4_10MMA_TraitsINS4_25SM100_MMA_F8F6F4_2x1SM_SSEJSJ_SJ_fSF_SG_NS4_17integral_constantINS4_4UMMA5MajorELSR_0EEESS_NSP_INSQ_7ScaleInELST_0EEESU_EEEEEENS4_6LayoutINS5_IJSC_SC_SC_EEENS5_IJNSA_ILi0EEESZ_SZ_EEEEENS5_IJNS4_10UnderscoreES12_S12_EEEEENS4_18SM100_TMA_2SM_LOADENS4_14ComposedLayoutINS4_7SwizzleILi3ELi4ELi3EEENS4_18smem_ptr_flag_bitsILi8EEENSX_INS5_IJNSA_ILi8EEESH_EEENS5_IJSH_SC_EEEEEEEvNS4_8identityES15_S1F_vS1G_EENS_8epilogue10collective18CollectiveEpilogueINS1I_23Sm100TmaWarpSpecializedILi1ELi1ELi16ELb0ELb0EEEJNS5_IJSH_SG_SH_EEENS5_IJNSX_ISH_SC_EENSX_ISG_SC_EEEEESJ_SK_SJ_SK_NS1I_6fusion15FusionCallbacksIS1M_NS1R_17LinearCombinationISJ_fSJ_fLNS_15FloatRoundStyleE2EEES1N_S1Q_JEEENS4_5SM1004TMEM4LOAD26SM100_TMEM_LOAD_32dp32b16xENS4_13SM90_TMA_LOADENS16_INS17_ILi0ELi4ELi3EEES1A_NSX_INS5_IJS1B_SG_EEENS5_IJSG_SC_EEEEEEENS4_39AutoVectorizingCopyWithAssumedAlignmentILi128EEENS4_14SM90_TMA_STOREES26_S28_S28_EEEvvEEEEvNT_6ParamsE,(.L_x_173 - _ZN7cutlass13device_kernelINS_4gemm6kernel13GemmUniversalIN4cute5tupleIJiiiiEEENS1_10collective13CollectiveMmaINS1_35MainloopSm100TmaUmmaWarpSpecializedILi13ELi2ELi4ENS5_IJNS4_1CILi2EEENSA_ILi1EEESC_EEEEENS5_IJNSA_ILi256EEENSA_ILi16EEENSA_ILi128EEEEEENS_12float_e4m3_tENS5_IJlSC_lEEESJ_SK_NS4_8TiledMMAINS4_8MMA_AtomIJNS4_10MMA_TraitsINS4_25SM100_MMA_F8F6F4_2x1SM_SSEJSJ_SJ_fSF_SG_NS4_17integral_constantINS4_4UMMA5MajorELSR_0EEESS_NSP_INSQ_7ScaleInELST_0EEESU_EEEEEENS4_6LayoutINS5_IJSC_SC_SC_EEENS5_IJNSA_ILi0EEESZ_SZ_EEEEENS5_IJNS4_10UnderscoreES12_S12_EEEEENS4_18SM100_TMA_2SM_LOADENS4_14ComposedLayoutINS4_7SwizzleILi3ELi4ELi3EEENS4_18smem_ptr_flag_bitsILi8EEENSX_INS5_IJNSA_ILi8EEESH_EEENS5_IJSH_SC_EEEEEEEvNS4_8identityES15_S1F_vS1G_EENS_8epilogue10collective18CollectiveEpilogueINS1I_23Sm100TmaWarpSpecializedILi1ELi1ELi16ELb0ELb0EEEJNS5_IJSH_SG_SH_EEENS5_IJNSX_ISH_SC_EENSX_ISG_SC_EEEEESJ_SK_SJ_SK_NS1I_6fusion15FusionCallbacksIS1M_NS1R_17LinearCombinationISJ_fSJ_fLNS_15FloatRoundStyleE2EEES1N_S1Q_JEEENS4_5SM1004TMEM4LOAD26SM100_TMEM_LOAD_32dp32b16xENS4_13SM90_TMA_LOADENS16_INS17_ILi0ELi4ELi3EEES1A_NSX_INS5_IJS1B_SG_EEENS5_IJSG_SC_EEEEEEENS4_39AutoVectorizingCopyWithAssumedAlignmentILi128EEENS4_14SM90_TMA_STOREES26_S28_S28_EEEvvEEEEvNT_6ParamsE)
        .other          _ZN7cutlass13device_kernelINS_4gemm6kernel13GemmUniversalIN4cute5tupleIJiiiiEEENS1_10collective13CollectiveMmaINS1_35MainloopSm100TmaUmmaWarpSpecializedILi13ELi2ELi4ENS5_IJNS4_1CILi2EEENSA_ILi1EEESC_EEEEENS5_IJNSA_ILi256EEENSA_ILi16EEENSA_ILi128EEEEEENS_12float_e4m3_tENS5_IJlSC_lEEESJ_SK_NS4_8TiledMMAINS4_8MMA_AtomIJNS4_10MMA_TraitsINS4_25SM100_MMA_F8F6F4_2x1SM_SSEJSJ_SJ_fSF_SG_NS4_17integral_constantINS4_4UMMA5MajorELSR_0EEESS_NSP_INSQ_7ScaleInELST_0EEESU_EEEEEENS4_6LayoutINS5_IJSC_SC_SC_EEENS5_IJNSA_ILi0EEESZ_SZ_EEEEENS5_IJNS4_10UnderscoreES12_S12_EEEEENS4_18SM100_TMA_2SM_LOADENS4_14ComposedLayoutINS4_7SwizzleILi3ELi4ELi3EEENS4_18smem_ptr_flag_bitsILi8EEENSX_INS5_IJNSA_ILi8EEESH_EEENS5_IJSH_SC_EEEEEEEvNS4_8identityES15_S1F_vS1G_EENS_8epilogue10collective18CollectiveEpilogueINS1I_23Sm100TmaWarpSpecializedILi1ELi1ELi16ELb0ELb0EEEJNS5_IJSH_SG_SH_EEENS5_IJNSX_ISH_SC_EENSX_ISG_SC_EEEEESJ_SK_SJ_SK_NS1I_6fusion15FusionCallbacksIS1M_NS1R_17LinearCombinationISJ_fSJ_fLNS_15FloatRoundStyleE2EEES1N_S1Q_JEEENS4_5SM1004TMEM4LOAD26SM100_TMEM_LOAD_32dp32b16xENS4_13SM90_TMA_LOADENS16_INS17_ILi0ELi4ELi3EEES1A_NSX_INS5_IJS1B_SG_EEENS5_IJSG_SC_EEEEEEENS4_39AutoVectorizingCopyWithAssumedAlignmentILi128EEENS4_14SM90_TMA_STOREES26_S28_S28_EEEvvEEEEvNT_6ParamsE,@"STO_CUDA_ENTRY STV_DEFAULT"
_ZN7cutlass13device_kernelINS_4gemm6kernel13GemmUniversalIN4cute5tupleIJiiiiEEENS1_10collective13CollectiveMmaINS1_35MainloopSm100TmaUmmaWarpSpecializedILi13ELi2ELi4ENS5_IJNS4_1CILi2EEENSA_ILi1EEESC_EEEEENS5_IJNSA_ILi256EEENSA_ILi16EEENSA_ILi128EEEEEENS_12float_e4m3_tENS5_IJlSC_lEEESJ_SK_NS4_8TiledMMAINS4_8MMA_AtomIJNS4_10MMA_TraitsINS4_25SM100_MMA_F8F6F4_2x1SM_SSEJSJ_SJ_fSF_SG_NS4_17integral_constantINS4_4UMMA5MajorELSR_0EEESS_NSP_INSQ_7ScaleInELST_0EEESU_EEEEEENS4_6LayoutINS5_IJSC_SC_SC_EEENS5_IJNSA_ILi0EEESZ_SZ_EEEEENS5_IJNS4_10UnderscoreES12_S12_EEEEENS4_18SM100_TMA_2SM_LOADENS4_14ComposedLayoutINS4_7SwizzleILi3ELi4ELi3EEENS4_18smem_ptr_flag_bitsILi8EEENSX_INS5_IJNSA_ILi8EEESH_EEENS5_IJSH_SC_EEEEEEEvNS4_8identityES15_S1F_vS1G_EENS_8epilogue10collective18CollectiveEpilogueINS1I_23Sm100TmaWarpSpecializedILi1ELi1ELi16ELb0ELb0EEEJNS5_IJSH_SG_SH_EEENS5_IJNSX_ISH_SC_EENSX_ISG_SC_EEEEESJ_SK_SJ_SK_NS1I_6fusion15FusionCallbacksIS1M_NS1R_17LinearCombinationISJ_fSJ_fLNS_15FloatRoundStyleE2EEES1N_S1Q_JEEENS4_5SM1004TMEM4LOAD26SM100_TMEM_LOAD_32dp32b16xENS4_13SM90_TMA_LOADENS16_INS17_ILi0ELi4ELi3EEES1A_NSX_INS5_IJS1B_SG_EEENS5_IJSG_SC_EEEEEEENS4_39AutoVectorizingCopyWithAssumedAlignmentILi128EEENS4_14SM90_TMA_STOREES26_S28_S28_EEEvvEEEEvNT_6ParamsE:
[----:B------:R-:W1:Y:S01]  /*0000*/  LDC R1, c[0x0][0x37c] ;  /* 0x0000df00ff017b82 */ /* 0x000e620000000800 */
[----:B------:R-:W2:Y:S01]  /*0010*/  S2R R65, SR_TID.X ;  /* 0x0000000000417919 */ /* 0x000ea20000002100 */
[----:B------:R-:W3:Y:S06]  /*0020*/  LDCU.64 UR6, c[0x0][0x890] ;  /* 0x00011200ff0677ac */ /* 0x000eec0008000a00 */
[----:B------:R-:W4:Y:S01]  /*0030*/  S2UR UR42, SR_CgaCtaId ;  /* 0x00000000002a79c3 */ /* 0x000f220000008800 */
[----:B------:R-:W-:Y:S02]  /*0040*/  PRMT R55, RZ, 0x7610, R55 ;  /* 0x00007610ff377816 */ /* 0x000fe40000000037 */
[----:B------:R-:W-:Y:S01]  /*0050*/  ELECT P1, URZ, PT ;  /* 0x0000000000ff782f */ /* 0x000fe20003820000 */
[----:B------:R-:W1:Y:S01]  /*0060*/  LDCU.64 UR44, c[0x0][0x358] ;  /* 0x00006b00ff2c77ac */ /* 0x000e620008000a00 */
[----:B---3--:R-:W-:-:S04]  /*0070*/  UISETP.NE.U32.AND UP0, UPT, UR6, URZ, UPT ;  /* 0x000000ff0600728c */ /* 0x008fc8000bf05070 */
[----:B------:R-:W-:Y:S02]  /*0080*/  UISETP.NE.AND.EX UP0, UPT, UR7, URZ, UPT, UP0 ;  /* 0x000000ff0700728c */ /* 0x000fe4000bf05300 */
[----:B----4-:R-:W-:Y:S02]  /*0090*/  ULOP3.LUT UR5, UR42, 0x1, URZ, 0xc0, !UPT ;  /* 0x000000012a057892 */ /* 0x010fe4000f8ec0ff */
[----:B------:R-:W-:Y:S01]  /*00a0*/  ULOP3.LUT UR4, UR42, 0x1, URZ, 0x3c, !UPT ;  /* 0x000000012a047892 */ /* 0x000fe2000f8e3cff */
[----:B--2---:R-:W-:-:S05]  /*00b0*/  SHF.R.U32.HI R59, RZ, 0x5, R65 ;  /* 0x00000005ff3b7819 */ /* 0x004fca0000011641 */
[----:B------:R-:W2:Y:S02]  /*00c0*/  SHFL.IDX PT, R0, R59, RZ, 0x1f ;  /* 0x00001fff3b007589 */ /* 0x000ea400000e0000 */
[----:B--2---:R-:W-:Y:S01]  /*00d0*/  R2UR UR10, R0 ;  /* 0x00000000000a72ca */ /* 0x004fe200000e0000 */
[----:B-1----:R-:W-:-:S14]  /*00e0*/  BRA.U UP0, `(.L_x_0) ;  /* 0x00000001002c7547 */ /* 0x002fdc000b800000 */
[----:B------:R-:W1:Y:S02]  /*00f0*/  LDCU.64 UR8, c[0x0][0x888] ;  /* 0x00011100ff0877ac */ /* 0x000e640008000a00 */
[----:B-1----:R-:W-:-:S04]  /*0100*/  UISETP.NE.U32.AND UP0, UPT, UR8, URZ, UPT ;  /* 0x000000ff0800728c */ /* 0x002fc8000bf05070 */
[----:B------:R-:W-:-:S09]  /*0110*/  UISETP.NE.AND.EX UP0, UPT, UR9, URZ, UPT, UP0 ;  /* 0x000000ff0900728c */ /* 0x000fd2000bf05300 */
[----:B------:R-:W-:Y:S05]  /*0120*/  BRA.U !UP0, `(.L_x_1) ;  /* 0x0000000108147547 */ /* 0x000fea000b800000 */
[----:B------:R-:W1:Y:S02]  /*0130*/  LDC.64 R2, c[0x0][0x888] ;  /* 0x00022200ff027b82 */ /* 0x000e640000000a00 */
[----:B-1----:R-:W2:Y:S01]  /*0140*/  LDG.E R0, desc[UR44][R2.64] ;  /* 0x0000002c02007981 */ /* 0x002ea2000c1e1900 */
[----:B------:R-:W-:Y:S01]  /*0150*/  HFMA2 R55, -RZ, RZ, 0, 5.9604644775390625e-08 ;  /* 0x00000001ff377431 */ /* 0x000fe200000001ff */
[----:B--2---:R-:W-:Y:S01]  /*0160*/  R2UR UR37, R0 ;  /* 0x00000000002572ca */ /* 0x004fe200000e0000 */
[----:B------:R-:W-:Y:S05]  /*0170*/  BRA `(.L_x_0) ;  /* 0x0000000000087947 */ /* 0x000fea0003800000 */
.L_x_1:
[----:B------:R-:W-:Y:S01]  /*0180*/  HFMA2 R55, -RZ, RZ, 0, 5.9604644775390625e-08 ;  /* 0x00000001ff377431 */ /* 0x000fe200000001ff */
[----:B------:R-:W1:Y:S02]  /*0190*/  LDCU UR37, c[0x0][0x880] ;  /* 0x00011000ff2577ac */ /* 0x000e640008000800 */
.L_x_0:
[----:B------:R-:W2:Y:S02]  /*01a0*/  LDCU.64 UR8, c[0x0][0x8b0] ;  /* 0x00011600ff0877ac */ /* 0x000ea40008000a00 */
[----:B--2---:R-:W-:-:S04]  /*01b0*/  UISETP.NE.U32.AND UP0, UPT, UR8, URZ, UPT ;  /* 0x000000ff0800728c */ /* 0x004fc8000bf05070 */
[----:B------:R-:W-:-:S09]  /*01c0*/  UISETP.NE.AND.EX UP0, UPT, UR9, URZ, UPT, UP0 ;  /* 0x000000ff0900728c */ /* 0x000fd2000bf05300 */
[----:B------:R-:W-:Y:S05]  /*01d0*/  BRA.U UP0, `(.L_x_2) ;  /* 0x0000000100207547 */ /* 0x000fea000b800000 */
[----:B------:R-:W2:Y:S02]  /*01e0*/  LDCU.64 UR8, c[0x0][0x8a8] ;  /* 0x00011500ff0877ac */ /* 0x000ea40008000a00 */
[----:B--2---:R-:W-:-:S04]  /*01f0*/  UISETP.NE.U32.AND UP0, UPT, UR8, URZ, UPT ;  /* 0x000000ff0800728c */ /* 0x004fc8000bf05070 */
[----:B------:R-:W-:-:S09]  /*0200*/  UISETP.NE.AND.EX UP0, UPT, UR9, URZ, UPT, UP0 ;  /* 0x000000ff0900728c */ /* 0x000fd2000bf05300 */
[----:B------:R-:W-:Y:S05]  /*0210*/  BRA.U !UP0, `(.L_x_3) ;  /* 0x00000001080c7547 */ /* 0x000fea000b800000 */
[----:B------:R-:W2:Y:S02]  /*0220*/  LDC.64 R2, c[0x0][0x8a8] ;  /* 0x00022a00ff027b82 */ /* 0x000ea40000000a00 */
[----:B--2---:R2:W5:Y:S01]  /*0230*/  LDG.E R33, desc[UR44][R2.64] ;  /* 0x0000002c02217981 */ /* 0x004562000c1e1900 */
[----:B------:R-:W-:Y:S05]  /*0240*/  BRA `(.L_x_2) ;  /* 0x0000000000047947 */ /* 0x000fea0003800000 */
.L_x_3:
[----:B------:R-:W3:Y:S02]  /*0250*/  LDC R33, c[0x0][0x8a0] ;  /* 0x00022800ff217b82 */ /* 0x000ee40000000800 */
.L_x_2:
[----:B------:R-:W-:Y:S01]  /*0260*/  IMAD.U32 R0, RZ, RZ, UR10 ;  /* 0x0000000aff007e24 */ /* 0x000fe2000f8e00ff */
[----:B------:R-:W-:Y:S04]  /*0270*/  BSSY.RECONVERGENT B0, `(.L_x_4) ;  /* 0x000000c000007945 */ /* 0x000fe80003800200 */
[C---:B------:R-:W-:Y:S02]  /*0280*/  ISETP.NE.OR P2, PT, R0.reuse, 0x1, !P1 ;  /* 0x000000010000780c */ /* 0x040fe40004f45670 */
[----:B------:R-:W-:-:S11]  /*0290*/  ISETP.NE.OR P0, PT, R0, 0x3, !P1 ;  /* 0x000000030000780c */ /* 0x000fd60004f05670 */
[----:B------:R-:W-:Y:S05]  /*02a0*/  @P2 BRA `(.L_x_5) ;  /* 0x0000000000202947 */ /* 0x000fea0003800000 */
[----:B------:R-:W4:Y:S02]  /*02b0*/  LDCU.64 UR8, c[0x0][0x348] ;  /* 0x00006900ff0877ac */ /* 0x000f240008000a00 */
[----:B----4-:R-:W-:Y:S02]  /*02c0*/  UIADD3 UR12, UP1, UPT, UR8, 0x80, URZ ;  /* 0x00000080080c7890 */ /* 0x010fe4000ff3e0ff */
[----:B------:R-:W-:Y:S02]  /*02d0*/  UIADD3 UR8, UP0, UPT, UR8, 0x180, URZ ;  /* 0x0000018008087890 */ /* 0x000fe4000ff1e0ff */
[----:B------:R-:W-:Y:S02]  /*02e0*/  UIADD3.X UR13, UPT, UPT, URZ, UR9, URZ, UP1, !UPT ;  /* 0x00000009ff0d7290 */ /* 0x000fe40008ffe4ff */
[----:B------:R-:W-:-:S07]  /*02f0*/  UIADD3.X UR9, UPT, UPT, URZ, UR9, URZ, UP0, !UPT ;  /* 0x00000009ff097290 */ /* 0x000fce00087fe4ff */
[----:B------:R4:W-:Y:S02]  /*0300*/  UTMACCTL.PF [UR12] ;  /* 0x000000000c0079b9 */ /* 0x0009e40008040000 */
[----:B------:R4:W-:Y:S02]  /*0310*/  UTMACCTL.PF [UR8] ;  /* 0x00000000080079b9 */ /* 0x0009e40008040000 */
[----:B----4-:R-:W-:Y:S01]  /*0320*/  NOP ;  /* 0x0000000000007918 */ /* 0x010fe20000000000 */
.L_x_5:
[----:B-1----:R-:W-:Y:S05]  /*0330*/  BSYNC.RECONVERGENT B0 ;  /* 0x0000000000007941 */ /* 0x002fea0003800200 */
.L_x_4:
[----:B------:R-:W-:Y:S04]  /*0340*/  BSSY.RECONVERGENT B0, `(.L_x_6) ;  /* 0x000000a000007945 */ /* 0x000fe80003800200 */
[----:B------:R-:W-:Y:S05]  /*0350*/  @P0 BRA `(.L_x_7) ;  /* 0x0000000000200947 */ /* 0x000fea0003800000 */
[----:B------:R-:W1:Y:S02]  /*0360*/  LDCU.64 UR8, c[0x0][0x348] ;  /* 0x00006900ff0877ac */ /* 0x000e640008000a00 */
[----:B-1----:R-:W-:Y:S02]  /*0370*/  UIADD3 UR12, UP1, UPT, UR8, 0x580, URZ ;  /* 0x00000580080c7890 */ /* 0x002fe4000ff3e0ff */
[----:B------:R-:W-:Y:S02]  /*0380*/  UIADD3 UR8, UP0, UPT, UR8, 0x680, URZ ;  /* 0x0000068008087890 */ /* 0x000fe4000ff1e0ff */
[----:B------:R-:W-:Y:S02]  /*0390*/  UIADD3.X UR13, UPT, UPT, URZ, UR9, URZ, UP1, !UPT ;  /* 0x00000009ff0d7290 */ /* 0x000fe40008ffe4ff */
[----:B------:R-:W-:-:S07]  /*03a0*/  UIADD3.X UR9, UPT, UPT, URZ, UR9, URZ, UP0, !UPT ;  /* 0x00000009ff097290 */ /* 0x000fce00087fe4ff */
[----:B------:R1:W-:Y:S02]  /*03b0*/  UTMACCTL.PF [UR12] ;  /* 0x000000000c0079b9 */ /* 0x0003e40008040000 */
[----:B------:R1:W-:Y:S02]  /*03c0*/  UTMACCTL.PF [UR8] ;  /* 0x00000000080079b9 */ /* 0x0003e40008040000 */
[----:B-1----:R-:W-:Y:S01]  /*03d0*/  NOP ;  /* 0x0000000000007918 */ /* 0x002fe20000000000 */
.L_x_7:
[----:B------:R-:W-:Y:S05]  /*03e0*/  BSYNC.RECONVERGENT B0 ;  /* 0x0000000000007941 */ /* 0x000fea0003800200 */
.L_x_6:
[----:B------:R-:W1:Y:S01]  /*03f0*/  LDCU.64 UR8, c[0x0][0x888] ;  /* 0x00011100ff0877ac */ /* 0x000e620008000a00 */
[----:B------:R-:W-:Y:S02]  /*0400*/  UISETP.EQ.U32.AND UP1, UPT, UR6, URZ, UPT ;  /* 0x000000ff0600728c */ /* 0x000fe4000bf22070 */
[----:B------:R-:W-:Y:S02]  /*0410*/  UPLOP3.LUT UP5, UPT, UPT, UPT, UPT, 0x80, 0x8 ;  /* 0x000000000008789c */ /* 0x000fe40003faf070 */
[----:B-1----:R-:W-:-:S04]  /*0420*/  UISETP.NE.U32.AND UP0, UPT, UR8, URZ, UPT ;  /* 0x000000ff0800728c */ /* 0x002fc8000bf05070 */
[----:B------:R-:W-:-:S04]  /*0430*/  UISETP.NE.AND.EX UP0, UPT, UR9, URZ, UPT, UP0 ;  /* 0x000000ff0900728c */ /* 0x000fc8000bf05300 */
[----:B------:R-:W-:-:S04]  /*0440*/  UISETP.EQ.OR.EX UP2, UPT, UR7, URZ, !UP0, UP1 ;  /* 0x000000ff0700728c */ /* 0x000fc8000c742710 */
[----:B------:R-:W-:-:S05]  /*0450*/  UP2UR UR46, UPR, URZ, 0x4 ;  /* 0x00000004ff2e7883 */ /* 0x000fca0008000000 */
[----:B------:R-:W-:Y:S07]  /*0460*/  BRA.U !UP2, `(.L_x_8) ;  /* 0x000000010a207547 */ /* 0x000fee000b800000 */
[----:B------:R-:W-:Y:S01]  /*0470*/  UISETP.NE.U32.AND UP2, UPT, UR6, URZ, UPT ;  /* 0x000000ff0600728c */ /* 0x000fe2000bf45070 */
[----:B------:R-:W-:Y:S01]  /*0480*/  FSETP.NEU.AND P0, PT, RZ, UR37, PT ;  /* 0x00000025ff007c0b */ /* 0x000fe2000bf0d000 */
[----:B------:R-:W-:Y:S02]  /*0490*/  USEL UR6, URZ, 0xffffffff, UP0 ;  /* 0xffffffffff067887 */ /* 0x000fe40008000000 */
[----:B------:R-:W-:-:S10]  /*04a0*/  UISETP.NE.AND.EX UP2, UPT, UR7, URZ, UPT, UP2 ;  /* 0x000000ff0700728c */ /* 0x000fd4000bf45320 */
[----:B------:R-:W-:Y:S01]  /*04b0*/  VOTEU.ANY UP1, P0 ;  /* 0x0000000000ff7886 */ /* 0x000fe20000020100 */
[----:B------:R-:W-:-:S04]  /*04c0*/  @!UP2 USEL UR6, URZ, 0xffffffff, UP1 ;  /* 0xffffffffff06a887 */ /* 0x000fc80008800000 */
[----:B------:R-:W-:-:S04]  /*04d0*/  ULOP3.LUT UR6, UR6, 0x1, URZ, 0xc0, !UPT ;  /* 0x0000000106067892 */ /* 0x000fc8000f8ec0ff */
[----:B------:R-:W-:-:S11]  /*04e0*/  UISETP.NE.U32.AND UP5, UPT, UR6, 0x1, UPT ;  /* 0x000000010600788c */ /* 0x000fd6000bfa5070 */
.L_x_8:
[----:B------:R-:W1:Y:S01]  /*04f0*/  SHFL.IDX PT, R0, R59, RZ, 0x1f ;  /* 0x00001fff3b007589 */ /* 0x000e6200000e0000 */
[----:B------:R-:W-:-:S04]  /*0500*/  UISETP.NE.AND UP1, UPT, UR10, 0x2, UPT ;  /* 0x000000020a00788c */ /* 0x000fc8000bf25270 */
[----:B------:R-:W-:Y:S02]  /*0510*/  UISETP.EQ.AND UP2, UPT, UR5, URZ, !UP1 ;  /* 0x000000ff0500728c */ /* 0x000fe4000cf42270 */
[----:B------:R-:W-:-:S04]  /*0520*/  USEL UR7, URZ, 0x1, UP1 ;  /* 0x00000001ff077887 */ /* 0x000fc80008800000 */
[----:B------:R-:W-:Y:S02]  /*0530*/  PLOP3.LUT P5, PT, P1, PT, UP2, 0x80, 0x8 ;  /* 0x000000000008781c */ /* 0x000fe40000faf028 */
[----:B-1----:R-:W-:-:S13]  /*0540*/  ISETP.NE.AND P0, PT, R0, RZ, PT ;  /* 0x000000ff0000720c */ /* 0x002fda0003f05270 */
[----:B------:R-:W-:Y:S05]  /*0550*/  @P0 BRA `(.L_x_9) ;  /* 0x0000000000980947 */ /* 0x000fea0003800000 */
[----:B------:R-:W-:Y:S01]  /*0560*/  ELECT P0, URZ, PT ;  /* 0x0000000000ff782f */ /* 0x000fe20003800000 */
[----:B------:R-:W-:-:S12]  /*0570*/  BSSY.RECONVERGENT B0, `(.L_x_9) ;  /* 0x0000024000007945 */ /* 0x000fd80003800200 */
[----:B------:R-:W-:Y:S05]  /*0580*/  @!P0 BRA `(.L_x_10) ;  /* 0x0000000000888947 */ /* 0x000fea0003800000 */
[----:B------:R-:W-:Y:S01]  /*0590*/  UMOV UR8, 0x400 ;  /* 0x0000040000087882 */ /* 0x000fe20000000000 */
[----:B------:R-:W-:Y:S01]  /*05a0*/  UMOV UR6, 0x1 ;  /* 0x0000000100067882 */ /* 0x000fe20000000000 */
[----:B------:R-:W-:Y:S02]  /*05b0*/  ULEA UR8, UR42, UR8, 0x18 ;  /* 0x000000082a087291 */ /* 0x000fe4000f8ec0ff */
[----:B------:R-:W-:-:S04]  /*05c0*/  UIADD3 UR12, UPT, UPT, -UR6, 0x100000, URZ ;  /* 0x00100000060c7890 */ /* 0x000fc8000fffe1ff */
[----:B------:R-:W-:Y:S02]  /*05d0*/  USHF.L.U32 UR13, UR12, 0xb, URZ ;  /* 0x0000000b0c0d7899 */ /* 0x000fe400080006ff */
[----:B------:R-:W-:Y:S01]  /*05e0*/  USHF.L.U32 UR12, UR12, 0x1, URZ ;  /* 0x000000010c0c7899 */ /* 0x000fe200080006ff */
[----:B------:R-:W1:Y:S11]  /*05f0*/  FENCE.VIEW.ASYNC.S ;  /* 0x00000000000073c6 */ /* 0x000e760000000000 */
[----:B-1----:R1:W4:Y:S01]  /*0600*/  SYNCS.EXCH.64 URZ, [UR8], UR12 ;  /* 0x0000000c08ff75b2 */ /* 0x0023220008000100 */
[----:B------:R1:W1:Y:S01]  /*0610*/  SYNCS.EXCH.64 URZ, [UR8+0x68], UR12 ;  /* 0x0000680c08ff75b2 */ /* 0x0002620008000100 */
        /* <DEDUP_REMOVED lines=24> */
[----:B----4-:R-:W-:Y:S01]  /*07a0*/  NOP ;  /* 0x0000000000007918 */ /* 0x010fe20000000000 */
.L_x_10:
[----:B-1----:R-:W-:Y:S05]  /*07b0*/  BSYNC.RECONVERGENT B0 ;  /* 0x0000000000007941 */ /* 0x002fea0003800200 */
.L_x_9:
[----:B------:R-:W1:Y:S01]  /*07c0*/  SHFL.IDX PT, R0, R59, RZ, 0x1f ;  /* 0x00001fff3b007589 */ /* 0x000e6200000e0000 */
[----:B------:R-:W-:Y:S01]  /*07d0*/  NOP ;  /* 0x0000000000007918 */ /* 0x000fe20000000000 */
[----:B-1----:R-:W-:-:S13]  /*07e0*/  ISETP.NE.AND P0, PT, R0, 0x1, PT ;  /* 0x000000010000780c */ /* 0x002fda0003f05270 */
[----:B------:R-:W-:Y:S05]  /*07f0*/  @P0 BRA `(.L_x_11) ;  /* 0x00000000003c0947 */ /* 0x000fea0003800000 */
[----:B------:R-:W-:Y:S01]  /*0800*/  UMOV UR9, 0x400 ;  /* 0x0000040000097882 */ /* 0x000fe20000000000 */
[----:B------:R-:W-:Y:S01]  /*0810*/  UMOV UR8, 0x20 ;  /* 0x0000002000087882 */ /* 0x000fe20000000000 */
[----:B------:R-:W-:Y:S01]  /*0820*/  UMOV UR6, 0x80 ;  /* 0x0000008000067882 */ /* 0x000fe20000000000 */
[----:B------:R-:W-:Y:S02]  /*0830*/  ULEA UR9, UR42, UR9, 0x18 ;  /* 0x000000092a097291 */ /* 0x000fe4000f8ec0ff */
[----:B------:R-:W-:-:S04]  /*0840*/  UIADD3 UR12, UPT, UPT, -UR8, 0x100000, URZ ;  /* 0x00100000080c7890 */ /* 0x000fc8000fffe1ff */
[----:B------:R-:W-:Y:S02]  /*0850*/  USHF.L.U32 UR13, UR12, 0xb, URZ ;  /* 0x0000000b0c0d7899 */ /* 0x000fe400080006ff */
[----:B------:R-:W-:Y:S02]  /*0860*/  USHF.L.U32 UR12, UR12, 0x1, URZ ;  /* 0x000000010c0c7899 */ /* 0x000fe400080006ff */
[----:B------:R-:W-:-:S04]  /*0870*/  UIADD3 UR14, UPT, UPT, -UR6, 0x100000, URZ ;  /* 0x00100000060e7890 */ /* 0x000fc8000fffe1ff */
[----:B------:R-:W-:Y:S02]  /*0880*/  USHF.L.U32 UR15, UR14, 0xb, URZ ;  /* 0x0000000b0e0f7899 */ /* 0x000fe400080006ff */
[----:B------:R-:W-:Y:S01]  /*0890*/  USHF.L.U32 UR14, UR14, 0x1, URZ ;  /* 0x000000010e0e7899 */ /* 0x000fe200080006ff */
[----:B------:R-:W-:Y:S01]  /*08a0*/  ELECT P0, URZ, PT ;  /* 0x0000000000ff782f */ /* 0x000fe20003800000 */
[----:B------:R-:W1:Y:S02]  /*08b0*/  FENCE.VIEW.ASYNC.S ;  /* 0x00000000000073c6 */ /* 0x000e640000000000 */
[----:B-1----:R1:W4:Y:S08]  /*08c0*/  SYNCS.EXCH.64 URZ, [UR9+0xd0], UR12 ;  /* 0x0000d00c09ff75b2 */ /* 0x0023300008000100 */
[----:B------:R1:W1:Y:S01]  /*08d0*/  SYNCS.EXCH.64 URZ, [UR9+0xd8], UR14 ;  /* 0x0000d80e09ff75b2 */ /* 0x0002620008000100 */
[----:B------:R-:W-:Y:S01]  /*08e0*/  NOP ;  /* 0x0000000000007918 */ /* 0x000fe20000000000 */
.L_x_11:
[----:B------:R-:W2:Y:S01]  /*08f0*/  SHFL.IDX PT, R0, R59, RZ, 0x1f ;  /* 0x00001fff3b007589 */ /* 0x000ea200000e0000 */
[----:B------:R-:W-:Y:S01]  /*0900*/  NOP ;  /* 0x0000000000007918 */ /* 0x000fe20000000000 */
[----:B--2---:R-:W-:-:S13]  /*0910*/  ISETP.NE.AND P0, PT, R0, 0x3, PT ;  /* 0x000000030000780c */ /* 0x004fda0003f05270 */
[----:B------:R-:W-:Y:S05]  /*0920*/  @P0 BRA `(.L_x_12) ;  /* 0x00000000002c0947 */ /* 0x000fea0003800000 */
[----:B------:R-:W-:Y:S01]  /*0930*/  UMOV UR8, 0x400 ;  /* 0x0000040000087882 */ /* 0x000fe20000000000 */
[----:B------:R-:W-:Y:S01]  /*0940*/  UMOV UR6, 0x20 ;  /* 0x0000002000067882 */ /* 0x000fe20000000000 */
[----:B------:R-:W-:Y:S02]  /*0950*/  ULEA UR8, UR42, UR8, 0x18 ;  /* 0x000000082a087291 */ /* 0x000fe4000f8ec0ff */
[----:B-1----:R-:W-:-:S04]  /*0960*/  UIADD3 UR12, UPT, UPT, -UR6, 0x100000, URZ ;  /* 0x00100000060c7890 */ /* 0x002fc8000fffe1ff */
[----:B------:R-:W-:Y:S02]  /*0970*/  USHF.L.U32 UR13, UR12, 0xb, URZ ;  /* 0x0000000b0c0d7899 */ /* 0x000fe400080006ff */
[----:B------:R-:W-:Y:S01]  /*0980*/  USHF.L.U32 UR12, UR12, 0x1, URZ ;  /* 0x000000010c0c7899 */ /* 0x000fe200080006ff */
[----:B------:R-:W-:Y:S01]  /*0990*/  ELECT P0, URZ, PT ;  /* 0x0000000000ff782f */ /* 0x000fe20003800000 */
[----:B------:R-:W1:Y:S10]  /*09a0*/  FENCE.VIEW.ASYNC.S ;  /* 0x00000000000073c6 */ /* 0x000e740000000000 */
[----:B-1----:R2:W1:Y:S01]  /*09b0*/  SYNCS.EXCH.64 URZ, [UR8+0xe0], UR12 ;  /* 0x0000e00c08ff75b2 */ /* 0x0024620008000100 */
[----:B------:R2:W1:Y:S02]  /*09c0*/  SYNCS.EXCH.64 URZ, [UR8+0xe8], UR12 ;  /* 0x0000e80c08ff75b2 */ /* 0x0004640008000100 */
[----:B--2---:R-:W-:Y:S01]  /*09d0*/  NOP ;  /* 0x0000000000007918 */ /* 0x004fe20000000000 */
.L_x_12:
[----:B------:R-:W2:Y:S01]  /*09e0*/  SHFL.IDX PT, R0, R59, RZ, 0x1f ;  /* 0x00001fff3b007589 */ /* 0x000ea200000e0000 */
[----:B------:R-:W-:Y:S01]  /*09f0*/  NOP ;  /* 0x0000000000007918 */ /* 0x000fe20000000000 */
[----:B--2---:R-:W-:-:S13]  /*0a00*/  ISETP.NE.AND P0, PT, R0, 0x4, PT ;  /* 0x000000040000780c */ /* 0x004fda0003f05270 */
[----:B------:R-:W-:Y:S05]  /*0a10*/  @P0 BRA `(.L_x_13) ;  /* 0x0000000000480947 */ /* 0x000fea0003800000 */
[----:B-1----:R-:W-:Y:S01]  /*0a20*/  UMOV UR9, 0x1e0 ;  /* 0x000001e000097882 */ /* 0x002fe20000000000 */
[----:B------:R-:W-:Y:S01]  /*0a30*/  UMOV UR8, 0x400 ;  /* 0x0000040000087882 */ /* 0x000fe20000000000 */
[----:B------:R-:W-:Y:S01]  /*0a40*/  USEL UR9, UR9, 0x1a0, UP5 ;  /* 0x000001a009097887 */ /* 0x000fe2000a800000 */
        /* <DEDUP_REMOVED lines=10> */
[----:B-1----:R2:W1:Y:S08]  /*0af0*/  SYNCS.EXCH.64 URZ, [UR8+0xf0], UR12 ;  /* 0x0000f00c08ff75b2 */ /* 0x0024700008000100 */
[----:B------:R2:W1:Y:S01]  /*0b00*/  SYNCS.EXCH.64 URZ, [UR8+0x100], UR14 ;  /* 0x0001000e08ff75b2 */ /* 0x0004620008000100 */
[----:B------:R2:W1:Y:S01]  /*0b10*/  SYNCS.EXCH.64 URZ, [UR8+0xf8], UR12 ;  /* 0x0000f80c08ff75b2 */ /* 0x0004620008000100 */
[----:B------:R2:W1:Y:S02]  /*0b20*/  SYNCS.EXCH.64 URZ, [UR8+0x108], UR14 ;  /* 0x0001080e08ff75b2 */ /* 0x0004640008000100 */
[----:B--2---:R-:W-:Y:S01]  /*0b30*/  NOP ;  /* 0x0000000000007918 */ /* 0x004fe20000000000 */
.L_x_13:
[----:B------:R-:W2:Y:S01]  /*0b40*/  SHFL.IDX PT, R0, R59, RZ, 0x1f ;  /* 0x00001fff3b007589 */ /* 0x000ea200000e0000 */
[----:B------:R-:W-:Y:S01]  /*0b50*/  NOP ;  /* 0x0000000000007918 */ /* 0x000fe20000000000 */
[----:B--2---:R-:W-:-:S13]  /*0b60*/  ISETP.NE.AND P0, PT, R0, 0x5, PT ;  /* 0x000000050000780c */ /* 0x004fda0003f05270 */
[----:B------:R-:W-:Y:S05]  /*0b70*/  @P0 BRA `(.L_x_14) ;  /* 0x0000000000540947 */ /* 0x000fea0003800000 */
[----:B-1----:R-:W-:Y:S01]  /*0b80*/  UMOV UR9, 0x400 ;  /* 0x0000040000097882 */ /* 0x002fe20000000000 */
        /* <DEDUP_REMOVED lines=14> */
[----:B------:R2:W1:Y:S01]  /*0c70*/  SYNCS.EXCH.64 URZ, [UR9+0x138], UR14 ;  /* 0x0001380e09ff75b2 */ /* 0x0004620008000100 */
[----:B------:R2:W1:Y:S01]  /*0c80*/  SYNCS.EXCH.64 URZ, [UR9+0x120], UR12 ;  /* 0x0001200c09ff75b2 */ /* 0x0004620008000100 */
[----:B------:R2:W1:Y:S01]  /*0c90*/  SYNCS.EXCH.64 URZ, [UR9+0x140], UR14 ;  /* 0x0001400e09ff75b2 */ /* 0x0004620008000100 */
[----:B------:R2:W1:Y:S01]  /*0ca0*/  SYNCS.EXCH.64 URZ, [UR9+0x128], UR12 ;  /* 0x0001280c09ff75b2 */ /* 0x0004620008000100 */
[----:B------:R2:W1:Y:S02]  /*0cb0*/  SYNCS.EXCH.64 URZ, [UR9+0x148], UR14 ;  /* 0x0001480e09ff75b2 */ /* 0x0004640008000100 */
[----:B--2---:R-:W-:Y:S01]  /*0cc0*/  NOP ;  /* 0x0000000000007918 */ /* 0x004fe20000000000 */
.L_x_14:
[----:B------:R-:W2:Y:S01]  /*0cd0*/  SHFL.IDX PT, R0, R59, RZ, 0x1f ;  /* 0x00001fff3b007589 */ /* 0x000ea200000e0000 */
[----:B------:R-:W-:Y:S01]  /*0ce0*/  ISETP.NE.OR P1, PT, RZ, UR10, !P1 ;  /* 0x0000000aff007c0c */ /* 0x000fe2000cf25670 */
        /* <DEDUP_REMOVED lines=12> */
[----:B------:R2:W1:Y:S01]  /*0db0*/  SYNCS.EXCH.64 URZ, [UR8+0x160], UR12 ;  /* 0x0001600c08ff75b2 */ /* 0x0004620008000100 */
[----:B------:R2:W1:Y:S01]  /*0dc0*/  SYNCS.EXCH.64 URZ, [UR8+0x158], UR12 ;  /* 0x0001580c08ff75b2 */ /* 0x0004620008000100 */
[----:B------:R2:W1:Y:S02]  /*0dd0*/  SYNCS.EXCH.64 URZ, [UR8+0x168], UR12 ;  /* 0x0001680c08ff75b2 */ /* 0x0004640008000100 */
[----:B--2---:R-:W-:Y:S01]  /*0de0*/  NOP ;  /* 0x0000000000007918 */ /* 0x004fe20000000000 */
.L_x_15:
[----:B------:R-:W-:Y:S01]  /*0df0*/  VOTEU.ALL UP1, P1 ;  /* 0x0000000000ff7886 */ /* 0x000fe20000820000 */
[----:B------:R-:W2:Y:S01]  /*0e00*/  LDCU UR8, c[0x0][0x36c] ;  /* 0x00006d80ff0877ac */ /* 0x000ea20008000800 */
[----:B------:R-:W-:Y:S01]  /*0e10*/  NOP ;  /* 0x0000000000007918 */ /* 0x000fe20000000000 */
[----:B------:R-:W-:Y:S01]  /*0e20*/  LOP3.LUT R2, R65, 0x1f, RZ, 0xc0, !PT ;  /* 0x0000001f41027812 */ /* 0x000fe200078ec0ff */
[----:B-1----:R-:W-:Y:S01]  /*0e30*/  UMOV UR12, 0x20 ;  /* 0x00000020000c7882 */ /* 0x002fe20000000000 */
[----:B------:R-:W-:Y:S01]  /*0e40*/  @!UP1 UMOV UR6, 0x400 ;  /* 0x0000040000069882 */ /* 0x000fe20000000000 */
[----:B------:R-:W-:-:S04]  /*0e50*/  @!UP1 UIADD3 UR12, UPT, UPT, -UR12, 0x100000, URZ ;  /* 0x001000000c0c9890 */ /* 0x000fc8000fffe1ff */
[----:B------:R-:W-:Y:S02]  /*0e60*/  @!UP1 USHF.L.U32 UR13, UR12, 0xb, URZ ;  /* 0x0000000b0c0d9899 */ /* 0x000fe400080006ff */
[----:B------:R-:W-:Y:S02]  /*0e70*/  @!UP1 USHF.L.U32 UR12, UR12, 0x1, URZ ;  /* 0x000000010c0c9899 */ /* 0x000fe400080006ff */
[----:B------:R-:W-:Y:S01]  /*0e80*/  @!UP1 ULEA UR6, UR42, UR6, 0x18 ;  /* 0x000000062a069291 */ /* 0x000fe2000f8ec0ff */
[----:B------:R-:W-:Y:S01]  /*0e90*/  VOTEU.ALL UP1, P1 ;  /* 0x0000000000ff7886 */ /* 0x000fe20000820000 */
[----:B------:R-:W-:Y:S01]  /*0ea0*/  UISETP.NE.AND UP4, UPT, UR10, URZ, UPT ;  /* 0x000000ff0a00728c */ /* 0x000fe2000bf85270 */
[----:B------:R-:W1:Y:S09]  /*0eb0*/  FENCE.VIEW.ASYNC.S ;  /* 0x00000000000073c6 */ /* 0x000e720000000000 */
[----:B-1----:R1:W1:Y:S01]  /*0ec0*/  @!UP1 SYNCS.EXCH.64 URZ, [UR6+0x170], UR12 ;  /* 0x0001700c06ff95b2 */ /* 0x0022620008000100 */
[----:B--2---:R-:W-:-:S09]  /*0ed0*/  UISETP.EQ.U32.AND UP1, UPT, UR8, 0x1, UPT ;  /* 0x000000010800788c */ /* 0x004fd2000bf22070 */
[----:B------:R-:W-:Y:S05]  /*0ee0*/  BRA.U !UP1, `(.L_x_16) ;  /* 0x0000000109087547 */ /* 0x000fea000b800000 */
[----:B-1--4-:R-:W-:Y:S01]  /*0ef0*/  UCGABAR_ARV ;  /* 0x00000000000079c7 */ /* 0x012fe20008000000 */
[----:B------:R-:W-:Y:S05]  /*0f00*/  BRA `(.L_x_17) ;  /* 0x0000000000047947 */ /* 0x000fea0003800000 */
.L_x_16:
[----:B-1--4-:R-:W-:Y:S01]  /*0f10*/  NOP ;  /* 0x0000000000007918 */ /* 0x012fe20000000000 */
.L_x_17:
[----:B------:R-:W1:Y:S01]  /*0f20*/  S2R R54, SR_CTAID.Y ;  /* 0x0000000000367919 */ /* 0x000e620000002600 */
[----:B------:R-:W-:-:S05]  /*0f30*/  CS2R.32 R53, SR_CgaSize ;  /* 0x0000000000357805 */ /* 0x000fca0000008a00 */
[----:B------:R-:W-:-:S05]  /*0f40*/  IMAD R53, R53, -0xa0, RZ ;  /* 0xffffff6035357824 */ /* 0x000fca00078e02ff */
[----:B------:R-:W-:-:S14]  /*0f50*/  R2UR UR6, R53 ;  /* 0x00000000350672ca */ /* 0x000fdc00000e0000 */
[----:B------:R-:W2:Y:S01]  /*0f60*/  LDCU UR6, c[0x0][UR6+0x2b4] ;  /* 0x00005680060677ac */ /* 0x000ea20008000800 */
[----:B------:R-:W-:-:S05]  /*0f70*/  CS2R.32 R0, SR_CgaSize ;  /* 0x0000000000007805 */ /* 0x000fca0000008a00 */
[----:B------:R-:W-:-:S06]  /*0f80*/  IMAD R0, R0, -0xa0, RZ ;  /* 0xffffff6000007824 */ /* 0x000fcc00078e02ff */
[----:B------:R-:W4:Y:S01]  /*0f90*/  LDC R0, c[0x0][R0+0x2a4] ;  /* 0x0000a90000007b82 */ /* 0x000f220000000800 */
[----:B------:R-:W-:Y:S01]  /*0fa0*/  PRMT R10, RZ, 0x7610, R10 ;  /* 0x00007610ff0a7816 */ /* 0x000fe2000000000a */
[----:B------:R-:W3:Y:S01]  /*0fb0*/  S2R R3, SR_CTAID.X ;  /* 0x0000000000037919 */ /* 0x000ee20000002500 */
[----:B------:R-:W-:-:S05]  /*0fc0*/  CS2R.32 R53, SR_CgaSize ;  /* 0x0000000000357805 */ /* 0x000fca0000008a00 */
[----:B------:R-:W-:-:S05]  /*0fd0*/  IMAD R53, R53, -0xa0, RZ ;  /* 0xffffff6035357824 */ /* 0x000fca00078e02ff */
[----:B------:R-:W-:-:S14]  /*0fe0*/  R2UR UR8, R53 ;  /* 0x00000000350872ca */ /* 0x000fdc00000e0000 */
[----:B------:R-:W4:Y:S01]  /*0ff0*/  LDCU UR8, c[0x0][UR8+0x2b0] ;  /* 0x00005600080877ac */ /* 0x000f220008000800 */
[----:B------:R-:W-:Y:S01]  /*1000*/  UISETP.NE.AND UP2, UPT, UR10, 0x2, UPT ;  /* 0x000000020a00788c */ /* 0x000fe2000bf45270 */
[----:B------:R-:W2:Y:S01]  /*1010*/  LDC R11, c[0x0][0xb24] ;  /* 0x0002c900ff0b7b82 */ /* 0x000ea20000000800 */
[----:B------:R-:W-:-:S05]  /*1020*/  CS2R.32 R4, SR_CgaSize ;  /* 0x0000000000047805 */ /* 0x000fca0000008a00 */
[----:B------:R-:W-:-:S06]  /*1030*/  IMAD R4, R4, -0xa0, RZ ;  /* 0xffffff6004047824 */ /* 0x000fcc00078e02ff */
[----:B------:R-:W4:Y:S08]  /*1040*/  LDC R4, c[0x0][R4+0x2a0] ;  /* 0x0000a80004047b82 */ /* 0x000f300000000800 */
[----:B------:R-:W4:Y:S01]  /*1050*/  LDC R26, c[0x0][0xb24] ;  /* 0x0002c900ff1a7b82 */ /* 0x000f220000000800 */
[----:B-1----:R-:W-:-:S07]  /*1060*/  I2FP.F32.U32 R45, R54 ;  /* 0x00000036002d7245 */ /* 0x002fce0000201000 */
[----:B------:R-:W1:Y:S01]  /*1070*/  S2UR UR36, SR_CTAID.Z ;  /* 0x00000000002479c3 */ /* 0x000e620000002700 */
[----:B--2---:R-:W-:Y:S01]  /*1080*/  ISETP.GE.AND P0, PT, R11, 0x1, PT ;  /* 0x000000010b00780c */ /* 0x004fe20003f06270 */
[----:B---3--:R-:W-:Y:S01]  /*1090*/  IMAD.MOV.U32 R53, RZ, RZ, R3 ;  /* 0x000000ffff357224 */ /* 0x008fe200078e0003 */
[----:B------:R-:W-:Y:S01]  /*10a0*/  I2FP.F32.U32 R52, R3 ;  /* 0x0000000300347245 */ /* 0x000fe20000201000 */
[----:B------:R-:W-:Y:S01]  /*10b0*/  FMUL R45, R45, UR6 ;  /* 0x000000062d2d7c20 */ /* 0x000fe20008400000 */
[----:B------:R-:W2:Y:S03]  /*10c0*/  LDCU UR6, c[0x0][0xb30] ;  /* 0x00016600ff0677ac */ /* 0x000ea60008000800 */
[----:B----4-:R-:W-:Y:S02]  /*10d0*/  FMUL R52, R52, UR8 ;  /* 0x0000000834347c20 */ /* 0x010fe40008400000 */
[----:B------:R-:W3:Y:S08]  /*10e0*/  F2I.U32.TRUNC.NTZ R45, R45 ;  /* 0x0000002d002d7305 */ /* 0x000ef0000020f000 */
[----:B------:R-:W4:Y:S01]  /*10f0*/  F2I.U32.TRUNC.NTZ R52, R52 ;  /* 0x0000003400347305 */ /* 0x000f22000020f000 */
[----:B--2---:R-:W-:Y:S01]  /*1100*/  UISETP.NE.AND UP3, UPT, UR6, 0x1, UPT ;  /* 0x000000010600788c */ /* 0x004fe2000bf65270 */
[----:B---3--:R-:W-:-:S05]  /*1110*/  IADD3 R45, PT, PT, -R45, RZ, RZ ;  /* 0x000000ff2d2d7210 */ /* 0x008fca0007ffe1ff */
[----:B------:R-:W-:Y:S01]  /*1120*/  IMAD R45, R0, R45, R54 ;  /* 0x0000002d002d7224 */ /* 0x000fe200078e0236 */
[----:B------:R-:W-:Y:S01]  /*1130*/  PRMT R0, RZ, 0x7610, R0 ;  /* 0x00007610ff007816 */ /* 0x000fe20000000000 */
[----:B----4-:R-:W-:-:S04]  /*1140*/  IMAD.MOV R52, RZ, RZ, -R52 ;  /* 0x000000ffff347224 */ /* 0x010fc800078e0a34 */
[----:B------:R-:W-:Y:S01]  /*1150*/  IMAD R52, R4, R52, R3 ;  /* 0x0000003404347224 */ /* 0x000fe200078e0203 */
[----:B-1----:R-:W-:Y:S06]  /*1160*/  BRA.U UP4, `(.L_x_18) ;  /* 0x0000000104247547 */ /* 0x002fec000b800000 */
[----:B------:R-:W-:Y:S01]  /*1170*/  ISETP.NE.AND P1, PT, R45, RZ, PT ;  /* 0x000000ff2d00720c */ /* 0x000fe20003f25270 */
[----:B------:R-:W-:Y:S01]  /*1180*/  IMAD.MOV.U32 R0, RZ, RZ, 0x3 ;  /* 0x00000003ff007424 */ /* 0x000fe200078e00ff */
[C---:B------:R-:W-:Y:S02]  /*1190*/  LOP3.LUT R4, R52.reuse, 0xfffffffe, RZ, 0xc0, !PT ;  /* 0xfffffffe34047812 */ /* 0x040fe400078ec0ff */
[----:B------:R-:W-:Y:S02]  /*11a0*/  ISETP.LT.U32.OR P1, PT, R52, 0x2, !P1 ;  /* 0x000000023400780c */ /* 0x000fe40004f21470 */
[----:B------:R-:W-:Y:S02]  /*11b0*/  SHF.L.U32 R0, R0, R4, RZ ;  /* 0x0000000400007219 */ /* 0x000fe400000006ff */
[----:B------:R-:W-:Y:S02]  /*11c0*/  SEL R6, RZ, 0x1, !P1 ;  /* 0x00000001ff067807 */ /* 0x000fe40004800000 */
[----:B------:R-:W-:-:S05]  /*11d0*/  SEL R5, RZ, 0x2, !P1 ;  /* 0x00000002ff057807 */ /* 0x000fca0004800000 */
[----:B------:R-:W-:-:S05]  /*11e0*/  IMAD.IADD R5, R6, 0x1, R5 ;  /* 0x0000000106057824 */ /* 0x000fca00078e0205 */
[----:B------:R-:W-:Y:S02]  /*11f0*/  PRMT R10, R5, 0x7610, R10 ;  /* 0x00007610050a7816 */ /* 0x000fe4000000000a */
.L_x_18:
[----:B------:R-:W-:Y:S05]  /*1200*/  @!P0 BRA `(.L_x_19) ;  /* 0x0000000000b88947 */ /* 0x000fea0003800000 */
[----:B------:R-:W1:Y:S01]  /*1210*/  LDC.64 R6, c[0x0][0xb18] ;  /* 0x0002c600ff067b82 */ /* 0x000e620000000a00 */
[----:B------:R-:W-:-:S07]  /*1220*/  ISETP.NE.AND P0, PT, R11, 0x1, PT ;  /* 0x000000010b00780c */ /* 0x000fce0003f05270 */
[----:B------:R-:W2:Y:S08]  /*1230*/  LDC R53, c[0x0][0xb0c] ;  /* 0x0002c300ff357b82 */ /* 0x000eb00000000800 */
[----:B------:R-:W3:Y:S08]  /*1240*/  LDC R14, c[0x0][0x370] ;  /* 0x0000dc00ff0e7b82 */ /* 0x000ef00000000800 */
[----:B------:R-:W4:Y:S01]  /*1250*/  LDC R13, c[0x0][0x374] ;  /* 0x0000dd00ff0d7b82 */ /* 0x000f220000000800 */
[----:B-1----:R-:W-:-:S07]  /*1260*/  ISETP.NE.AND P1, PT, R6, 0x1, PT ;  /* 0x000000010600780c */ /* 0x002fce0003f25270 */
[----:B------:R-:W3:Y:S01]  /*1270*/  LDC.64 R8, c[0x0][0xb10] ;  /* 0x0002c400ff087b82 */ /* 0x000ee20000000a00 */
[----:B--2---:R-:W-:-:S07]  /*1280*/  ISETP.NE.AND P2, PT, R53, 0x1, PT ;  /* 0x000000013500780c */ /* 0x004fce0003f45270 */
[----:B------:R-:W1:Y:S08]  /*1290*/  LDC R12, c[0x0][0xb20] ;  /* 0x0002c800ff0c7b82 */ /* 0x000e700000000800 */
[----:B------:R-:W2:Y:S01]  /*12a0*/  LDC.64 R4, c[0x0][0xb28] ;  /* 0x0002ca00ff047b82 */ /* 0x000ea20000000a00 */
[----:B----4-:R-:W-:-:S04]  /*12b0*/  IMAD.HI.U32 R15, R13, R7, RZ ;  /* 0x000000070d0f7227 */ /* 0x010fc800078e00ff */
[----:B------:R-:W-:-:S04]  /*12c0*/  IMAD.HI.U32 R7, R54, R7, RZ ;  /* 0x0000000736077227 */ /* 0x000fc800078e00ff */
[----:B---3--:R-:W-:-:S05]  /*12d0*/  IMAD.HI.U32 R16, R14, R8, RZ ;  /* 0x000000080e107227 */ /* 0x008fca00078e00ff */
[-C--:B------:R-:W-:Y:S01]  /*12e0*/  @P2 SHF.R.U32.HI R14, RZ, R9.reuse, R16 ;  /* 0x00000009ff0e2219 */ /* 0x080fe20000011610 */
[----:B------:R-:W-:Y:S01]  /*12f0*/  IMAD.HI.U32 R16, R3, R8, RZ ;  /* 0x0000000803107227 */ /* 0x000fe200078e00ff */
[-C--:B-1----:R-:W-:Y:S02]  /*1300*/  @P1 SHF.R.U32.HI R13, RZ, R12.reuse, R15 ;  /* 0x0000000cff0d1219 */ /* 0x082fe4000001160f */
[----:B------:R-:W-:Y:S02]  /*1310*/  SHF.R.U32.HI R7, RZ, R12, R7 ;  /* 0x0000000cff077219 */ /* 0x000fe40000011607 */
[----:B------:R-:W-:Y:S02]  /*1320*/  SHF.R.U32.HI R16, RZ, R9, R16 ;  /* 0x00000009ff107219 */ /* 0x000fe40000011610 */
[----:B------:R-:W-:Y:S01]  /*1330*/  SEL R7, R54, R7, !P1 ;  /* 0x0000000736077207 */ /* 0x000fe20004800000 */
[----:B--2---:R-:W-:Y:S01]  /*1340*/  IMAD.HI.U32 R15, R13, R4, RZ ;  /* 0x000000040d0f7227 */ /* 0x004fe200078e00ff */
[----:B------:R-:W-:-:S03]  /*1350*/  SEL R16, R3, R16, !P2 ;  /* 0x0000001003107207 */ /* 0x000fc60005000000 */
[----:B------:R-:W-:Y:S01]  /*1360*/  IMAD.HI.U32 R8, R14, R4, RZ ;  /* 0x000000040e087227 */ /* 0x000fe200078e00ff */
[----:B------:R-:W-:-:S04]  /*1370*/  @P0 SHF.R.U32.HI R13, RZ, R5, R15 ;  /* 0x00000005ff0d0219 */ /* 0x000fc8000001160f */
[----:B------:R-:W-:Y:S01]  /*1380*/  @P0 SHF.R.U32.HI R14, RZ, R5, R8 ;  /* 0x00000005ff0e0219 */ /* 0x000fe20000011608 */
[----:B------:R-:W-:-:S04]  /*1390*/  IMAD R13, R13, R11, RZ ;  /* 0x0000000b0d0d7224 */ /* 0x000fc800078e02ff */
[----:B------:R-:W-:Y:S01]  /*13a0*/  IMAD R8, R14, R11, RZ ;  /* 0x0000000b0e087224 */ /* 0x000fe200078e02ff */
[----:B------:R-:W-:-:S04]  /*13b0*/  ISETP.GE.AND P1, PT, R7, R13, PT ;  /* 0x0000000d0700720c */ /* 0x000fc80003f26270 */
[----:B------:R-:W-:Y:S01]  /*13c0*/  ISETP.GE.OR P1, PT, R16, R8, P1 ;  /* 0x000000081000720c */ /* 0x000fe20000f26670 */
[----:B------:R-:W-:-:S05]  /*13d0*/  IMAD.HI.U32 R8, R7, R4, RZ ;  /* 0x0000000407087227 */ /* 0x000fca00078e00ff */
[----:B------:R-:W-:-:S04]  /*13e0*/  SHF.R.U32.HI R8, RZ, R5, R8 ;  /* 0x00000005ff087219 */ /* 0x000fc80000011608 */
[----:B------:R-:W-:-:S03]  /*13f0*/  SEL R8, R7, R8, !P0 ;  /* 0x0000000807087207 */ /* 0x000fc60004000000 */
[----:B------:R-:W-:Y:S01]  /*1400*/  @!P1 IMAD.HI.U32 R9, R16, R4, RZ ;  /* 0x0000000410099227 */ /* 0x000fe200078e00ff */
[----:B------:R-:W-:-:S04]  /*1410*/  IADD3 R4, PT, PT, -R8, RZ, RZ ;  /* 0x000000ff08047210 */ /* 0x000fc80007ffe1ff */
[----:B------:R-:W-:Y:S01]  /*1420*/  @!P1 SHF.R.U32.HI R5, RZ, R5, R9 ;  /* 0x00000005ff059219 */ /* 0x000fe20000011609 */
[----:B------:R-:W-:Y:S01]  /*1430*/  IMAD R4, R11, R4, R7 ;  /* 0x000000040b047224 */ /* 0x000fe200078e0207 */
[----:B------:R-:W-:Y:S02]  /*1440*/  IADD3 R9, PT, PT, -R7, RZ, RZ ;  /* 0x000000ff07097210 */ /* 0x000fe40007ffe1ff */
[----:B------:R-:W-:-:S03]  /*1450*/  @!P1 SEL R5, R16, R5, !P0 ;  /* 0x0000000510059207 */ /* 0x000fc60004000000 */
[----:B------:R-:W-:Y:S02]  /*1460*/  IMAD R9, R6, R9, R54 ;  /* 0x0000000906097224 */ /* 0x000fe400078e0236 */
[--C-:B------:R-:W-:Y:S02]  /*1470*/  @!P1 IMAD.IADD R8, R8, 0x1, -R5.reuse ;  /* 0x0000000108089824 */ /* 0x100fe400078e0a05 */
[----:B------:R-:W-:Y:S01]  /*1480*/  @!P1 IMAD R5, R4, R14, R5 ;  /* 0x0000000e04059224 */ /* 0x000fe200078e0205 */
[----:B------:R-:W-:Y:S01]  /*1490*/  IADD3 R4, PT, PT, -R16, RZ, RZ ;  /* 0x000000ff10047210 */ /* 0x000fe20007ffe1ff */
[----:B------:R-:W-:Y:S02]  /*14a0*/  @!P1 IMAD R7, R8, R11, R16 ;  /* 0x0000000b08079224 */ /* 0x000fe400078e0210 */
[----:B------:R-:W-:Y:S02]  /*14b0*/  @!P1 IMAD.MOV.U32 R16, RZ, RZ, R5 ;  /* 0x000000ffff109224 */ /* 0x000fe400078e0005 */
[----:B------:R-:W-:-:S02]  /*14c0*/  IMAD R4, R53, R4, R3 ;  /* 0x0000000435047224 */ /* 0x000fc400078e0203 */
[----:B------:R-:W-:Y:S02]  /*14d0*/  IMAD R54, R7, R6, R9 ;  /* 0x0000000607367224 */ /* 0x000fe400078e0209 */
[----:B------:R-:W-:Y:S02]  /*14e0*/  IMAD R53, R16, R53, R4 ;  /* 0x0000003510357224 */ /* 0x000fe400078e0204 */
.L_x_19:
[----:B------:R-:W-:Y:S05]  /*14f0*/  BRA.U UP3, `(.L_x_20) ;  /* 0x0000000103407547 */ /* 0x000fea000b800000 */
[----:B------:R-:W1:Y:S08]  /*1500*/  LDC.64 R6, c[0x0][0xb10] ;  /* 0x0002c400ff067b82 */ /* 0x000e700000000a00 */
[----:B------:R-:W2:Y:S08]  /*1510*/  LDC.64 R4, c[0x0][0xb18] ;  /* 0x0002c600ff047b82 */ /* 0x000eb00000000a00 */
[----:B------:R-:W3:Y:S08]  /*1520*/  LDC R8, c[0x0][0xb20] ;  /* 0x0002c800ff087b82 */ /* 0x000ef00000000800 */
[----:B------:R-:W4:Y:S01]  /*1530*/  LDC R9, c[0x0][0xb0c] ;  /* 0x0002c300ff097b82 */ /* 0x000f220000000800 */
[----:B-1----:R-:W-:-:S05]  /*1540*/  IMAD.HI.U32 R6, R53, R6, RZ ;  /* 0x0000000635067227 */ /* 0x002fca00078e00ff */
[----:B------:R-:W-:Y:S01]  /*1550*/  SHF.R.U32.HI R6, RZ, R7, R6 ;  /* 0x00000007ff067219 */ /* 0x000fe20000011606 */
[----:B--2---:R-:W-:Y:S01]  /*1560*/  IMAD.HI.U32 R5, R54, R5, RZ ;  /* 0x0000000536057227 */ /* 0x004fe200078e00ff */
[----:B------:R-:W-:-:S04]  /*1570*/  ISETP.NE.AND P0, PT, R4, 0x1, PT ;  /* 0x000000010400780c */ /* 0x000fc80003f05270 */
[----:B---3--:R-:W-:-:S04]  /*1580*/  SHF.R.U32.HI R5, RZ, R8, R5 ;  /* 0x00000008ff057219 */ /* 0x008fc80000011605 */
[----:B------:R-:W-:Y:S02]  /*1590*/  SEL R5, R54, R5, !P0 ;  /* 0x0000000536057207 */ /* 0x000fe40004000000 */
[----:B----4-:R-:W-:-:S04]  /*15a0*/  ISETP.NE.AND P1, PT, R9, 0x1, PT ;  /* 0x000000010900780c */ /* 0x010fc80003f25270 */
[----:B------:R-:W-:-:S05]  /*15b0*/  SEL R7, R53, R6, !P1 ;  /* 0x0000000635077207 */ /* 0x000fca0004800000 */
[----:B------:R-:W-:Y:S02]  /*15c0*/  IMAD.IADD R6, R5, 0x1, -R7 ;  /* 0x0000000105067824 */ /* 0x000fe400078e0a07 */
[----:B------:R-:W-:Y:S02]  /*15d0*/  IMAD.IADD R5, R7, 0x1, -R5 ;  /* 0x0000000107057824 */ /* 0x000fe400078e0a05 */
[----:B------:R-:W-:Y:S02]  /*15e0*/  IMAD R53, R6, R9, R53 ;  /* 0x0000000906357224 */ /* 0x000fe400078e0235 */
[----:B------:R-:W-:Y:S02]  /*15f0*/  IMAD R54, R5, R4, R54 ;  /* 0x0000000405367224 */ /* 0x000fe400078e0236 */
.L_x_20:
[----:B------:R-:W-:Y:S05]  /*1600*/  BRA.U !UP1, `(.L_x_21) ;  /* 0x00000001090c7547 */ /* 0x000fea000b800000 */
[----:B------:R-:W-:Y:S01]  /*1610*/  UCGABAR_WAIT ;  /* 0x0000000000007dc7 */ /* 0x000fe20008000000 */
[----:B------:R-:W-:Y:S01]  /*1620*/  CCTL.IVALL ;  /* 0x00000000ff00798f */ /* 0x000fe20002000000 */
[----:B------:R-:W-:Y:S05]  /*1630*/  BRA `(.L_x_22) ;  /* 0x0000000000047947 */ /* 0x000fea0003800000 */
.L_x_21:
[----:B------:R-:W-:Y:S06]  /*1640*/  BAR.SYNC.DEFER_BLOCKING 0x0 ;  /* 0x0000000000007b1d */ /* 0x000fec0000010000 */
.L_x_22:
[----:B------:R-:W-:Y:S05]  /*1650*/  BRA.U UP2, `(.L_x_23) ;  /* 0x0000001502f87547 */ /* 0x000fea000b800000 */
[----:B------:R-:W1:Y:S01]  /*1660*/  LDCU UR15, c[0x0][0x38c] ;  /* 0x00007180ff0f77ac */ /* 0x000e620008000800 */
[----:B------:R-:W2:Y:S01]  /*1670*/  LDC R8, c[0x0][0x370] ;  /* 0x0000dc00ff087b82 */ /* 0x000ea20000000800 */
[C---:B------:R-:W-:Y:S01]  /*1680*/  IMAD.SHL.U32 R17, R3.reuse, 0x8, RZ ;  /* 0x0000000803117824 */ /* 0x040fe200078e00ff */
[----:B------:R-:W-:Y:S01]  /*1690*/  PLOP3.LUT P1, PT, PT, PT, UP5, 0x80, 0x8 ;  /* 0x000000000008781c */ /* 0x000fe20003f2f058 */
[----:B------:R-:W-:Y:S01]  /*16a0*/  UISETP.NE.AND UP1, UPT, UR10, URZ, UPT ;  /* 0x000000ff0a00728c */ /* 0x000fe2000bf25270 */
[----:B------:R-:W-:Y:S01]  /*16b0*/  ISETP.NE.AND P4, PT, R2, RZ, P5 ;  /* 0x000000ff0200720c */ /* 0x000fe20002f85270 */
[----:B------:R-:W-:Y:S01]  /*16c0*/  IMAD.SHL.U32 R16, R3, 0x80, RZ ;  /* 0x0000008003107824 */ /* 0x000fe200078e00ff */
[----:B------:R-:W-:Y:S01]  /*16d0*/  PLOP3.LUT P1, PT, P1, PT, PT, 0x8, 0x80 ;  /* 0x000000000080781c */ /* 0x000fe20000f2e170 */
[----:B------:R-:W-:Y:S01]  /*16e0*/  IMAD.MOV.U32 R15, RZ, RZ, 0x1 ;  /* 0x00000001ff0f7424 */ /* 0x000fe200078e00ff */
[----:B------:R-:W3:Y:S01]  /*16f0*/  LDC R0, c[0x0][0x374] ;  /* 0x0000dd00ff007b82 */ /* 0x000ee20000000800 */
[----:B------:R-:W-:Y:S01]  /*1700*/  IMAD.MOV.U32 R14, RZ, RZ, RZ ;  /* 0x000000ffff0e7224 */ /* 0x000fe200078e00ff */
[----:B------:R-:W-:Y:S01]  /*1710*/  CS2R R12, SRZ ;  /* 0x00000000000c7805 */ /* 0x000fe2000001ff00 */
[----:B------:R-:W-:Y:S01]  /*1720*/  IMAD.MOV.U32 R11, RZ, RZ, 0x1 ;  /* 0x00000001ff0b7424 */ /* 0x000fe200078e00ff */
[----:B------:R-:W-:Y:S01]  /*1730*/  LOP3.LUT R17, R17, 0x8, RZ, 0xc0, !PT ;  /* 0x0000000811117812 */ /* 0x000fe200078ec0ff */
[----:B------:R-:W4:Y:S01]  /*1740*/  LDCU.64 UR24, c[0x0][0x348] ;  /* 0x00006900ff1877ac */ /* 0x000f220008000a00 */
[----:B-1----:R-:W-:-:S02]  /*1750*/  UIADD3 UR4, UPT, UPT, UR15, 0x7f, URZ ;  /* 0x0000007f0f047890 */ /* 0x002fc4000fffe0ff */
[----:B------:R-:W-:Y:S02]  /*1760*/  USEL UR7, UR7, 0x2, UP1 ;  /* 0x0000000207077887 */ /* 0x000fe40008800000 */
[----:B------:R-:W-:Y:S01]  /*1770*/  USHF.R.S32.HI UR22, URZ, 0x1f, UR4 ;  /* 0x0000001fff167899 */ /* 0x000fe20008011404 */
[----:B------:R-:W-:-:S03]  /*1780*/  UMOV UR13, URZ ;  /* 0x000000ff000d7c82 */ /* 0x000fc60008000000 */
[----:B------:R-:W-:Y:S02]  /*1790*/  ULEA.HI UR22, UR22, UR4, URZ, 0x7 ;  /* 0x0000000416167291 */ /* 0x000fe4000f8f38ff */
[----:B------:R-:W-:Y:S02]  /*17a0*/  UIADD3 UR4, UPT, UPT, UR15, -0x1, URZ ;  /* 0xffffffff0f047890 */ /* 0x000fe4000fffe0ff */
[----:B------:R-:W-:Y:S02]  /*17b0*/  USHF.R.S32.HI UR22, URZ, 0x7, UR22 ;  /* 0x00000007ff167899 */ /* 0x000fe40008011416 */
[----:B------:R-:W-:Y:S02]  /*17c0*/  UISETP.GE.U32.AND UP2, UPT, UR4, -0xff, UPT ;  /* 0xffffff010400788c */ /* 0x000fe4000bf46070 */
[----:B------:R-:W-:Y:S02]  /*17d0*/  UISETP.LT.U32.AND UP0, UPT, UR22, 0xd, UPT ;  /* 0x0000000d1600788c */ /* 0x000fe4000bf01070 */
[----:B------:R-:W-:-:S02]  /*17e0*/  UIADD3 UR15, UPT, UPT, UR15, 0xfe, URZ ;  /* 0x000000fe0f0f7890 */ /* 0x000fc4000fffe0ff */
[----:B------:R-:W-:-:S04]  /*17f0*/  USEL UR21, UR22, 0xd, UP0 ;  /* 0x0000000d16157887 */ /* 0x000fc80008000000 */
[----:B------:R-:W-:Y:S02]  /*1800*/  UIADD3 UR6, UPT, UPT, UR21, -0x1, URZ ;  /* 0xffffffff15067890 */ /* 0x000fe4000fffe0ff */
[----:B------:R-:W-:Y:S02]  /*1810*/  @UP2 UIADD3 UR6, UPT, UPT, UR21, URZ, URZ ;  /* 0x000000ff15062290 */ /* 0x000fe4000fffe0ff */
[----:B------:R-:W-:Y:S02]  /*1820*/  UIADD3 UR14, UPT, UPT, UR22, -UR21, URZ ;  /* 0x80000015160e7290 */ /* 0x000fe4000fffe0ff */
[----:B------:R-:W-:Y:S02]  /*1830*/  UIADD3 UR5, UPT, UPT, UR6, 0x1, URZ ;  /* 0x0000000106057890 */ /* 0x000fe4000fffe0ff */
[----:B--2-4-:R-:W-:-:S12]  /*1840*/  UIADD3 UR6, UPT, UPT, -UR6, URZ, URZ ;  /* 0x000000ff06067290 */ /* 0x014fd8000fffe1ff */
.L_x_43:
[----:B------:R-:W-:Y:S01]  /*1850*/  UISETP.NE.AND UP0, UPT, UR42, URZ, UPT ;  /* 0x000000ff2a00728c */ /* 0x000fe2000bf05270 */
[----:B------:R-:W1:Y:S08]  /*1860*/  S2UR UR42, SR_CgaCtaId ;  /* 0x00000000002a79c3 */ /* 0x000e700000008800 */
[----:B------:R-:W-:Y:S05]  /*1870*/  BRA.U UP0, `(.L_x_24) ;  /* 0x0000000100347547 */ /* 0x000fea000b800000 */
[----:B------:R-:W2:Y:S01]  /*1880*/  S2R R2, SR_CgaCtaId ;  /* 0x0000000000027919 */ /* 0x000ea20000008800 */
[----:B------:R-:W-:-:S04]  /*1890*/  MOV R3, 0x400 ;  /* 0x0000040000037802 */ /* 0x000fc80000000f00 */
[----:B--2---:R-:W-:Y:S02]  /*18a0*/  LEA R2, R2, R3, 0x18 ;  /* 0x0000000302027211 */ /* 0x004fe400078ec0ff */
[----:B------:R-:W-:-:S03]  /*18b0*/  SHF.L.U32 R3, R11, 0x1f, RZ ;  /* 0x0000001f0b037819 */ /* 0x000fc600000006ff */
[----:B------:R-:W-:-:S04]  /*18c0*/  IMAD R2, R12, 0x8, R2 ;  /* 0x000000080c027824 */ /* 0x000fc800078e0202 */
[----:B------:R-:W2:Y:S02]  /*18d0*/  SYNCS.PHASECHK.TRANS64.TRYWAIT P0, [R2+URZ+0x160], R3 ;  /* 0x00016003020075a7 */ /* 0x000ea400080011ff */
[----:B--2---:R-:W-:Y:S05]  /*18e0*/  @!P0 BRA `(.L_x_25) ;  /* 0x0000004c008c8947 */ /* 0x004fea0003800000 */
.L_x_118:
[----:B------:R-:W-:Y:S01]  /*18f0*/  VIADD R12, R12, 0x1 ;  /* 0x000000010c0c7836 */ /* 0x000fe20000000000 */
[----:B------:R2:W-:Y:S04]  /*1900*/  SYNCS.ARRIVE.TRANS64.A1T0 RZ, [R2+URZ+0x150], RZ ;  /* 0x000150ff02ff79a7 */ /* 0x0005e800081000ff */
[----:B------:R-:W-:-:S04]  /*1910*/  ISETP.NE.AND P0, PT, R12, 0x2, PT ;  /* 0x000000020c00780c */ /* 0x000fc80003f05270 */
[----:B------:R-:W-:Y:S02]  /*1920*/  SEL R12, R12, RZ, P0 ;  /* 0x000000ff0c0c7207 */ /* 0x000fe40000000000 */
[----:B--2---:R-:W-:-:S04]  /*1930*/  SEL R2, RZ, 0x1, P0 ;  /* 0x00000001ff027807 */ /* 0x004fc80000000000 */
[----:B------:R-:W-:-:S07]  /*1940*/  LOP3.LUT R11, R11, R2, RZ, 0x3c, !PT ;  /* 0x000000020b0b7212 */ /* 0x000fce00078e3cff */
.L_x_24:
[----:B------:R-:W-:Y:S01]  /*1950*/  UMOV UR4, 0x400 ;  /* 0x0000040000047882 */ /* 0x000fe20000000000 */
[----:B------:R-:W-:Y:S01]  /*1960*/  SHF.L.U32 R2, R15, 0x1f, RZ ;  /* 0x0000001f0f027819 */ /* 0x000fe200000006ff */
[----:B-1----:R-:W-:Y:S01]  /*1970*/  ULEA UR4, UR42, UR4, 0x18 ;  /* 0x000000042a047291 */ /* 0x002fe2000f8ec0ff */
[----:B------:R-:W-:Y:S01]  /*1980*/  R2UR UR35, R16 ;  /* 0x00000000102372ca */ /* 0x000fe200000e0000 */
[----:B------:R-:W-:Y:S01]  /*1990*/  UISETP.GE.U32.AND UP0, UPT, UR15, 0xff, UPT ;  /* 0x000000ff0f00788c */ /* 0x000fe2000bf06070 */
[----:B------:R-:W-:Y:S01]  /*19a0*/  R2UR UR11, R17 ;  /* 0x00000000110b72ca */ /* 0x000fe200000e0000 */
[----:B------:R-:W-:Y:S01]  /*19b0*/  ULEA UR8, UR13, UR4, 0x3 ;  /* 0x000000040d087291 */ /* 0x000fe2000f8e18ff */
[----:B------:R-:W-:-:S08]  /*19c0*/  UMOV UR23, URZ ;  /* 0x000000ff00177c82 */ /* 0x000fd00008000000 */
[----:B------:R1:W2:Y:S01]  /*19d0*/  SYNCS.PHASECHK.TRANS64.TRYWAIT P0, [UR8+0x68], R2 ;  /* 0x00006802ff0075a7 */ /* 0x0002a20008001108 */
[----:B------:R-:W-:-:S13]  /*19e0*/  R2UR UR8, R54 ;  /* 0x00000000360872ca */ /* 0x000fda00000e0000 */
[----:B------:R-:W-:Y:S01]  /*19f0*/  ULEA UR11, UR8, UR11, 0x4 ;  /* 0x0000000b080b7291 */ /* 0x000fe2000f8e20ff */
[----:B-1----:R-:W-:-:S05]  /*1a00*/  LEA.HI R2, R53, R53, RZ, 0x1 ;  /* 0x0000003535027211 */ /* 0x002fca00078f08ff */
[----:B------:R-:W-:-:S05]  /*1a10*/  IMAD.SHL.U32 R2, R2, 0x80, RZ ;  /* 0x0000008002027824 */ /* 0x000fca00078e00ff */
[----:B------:R-:W-:-:S04]  /*1a20*/  LOP3.LUT R2, R2, 0xffffff00, RZ, 0xc0, !PT ;  /* 0xffffff0002027812 */ /* 0x000fc800078ec0ff */
[----:B------:R-:W-:-:S13]  /*1a30*/  R2UR UR9, R2 ;  /* 0x00000000020972ca */ /* 0x000fda00000e0000 */
[----:B------:R-:W-:Y:S01]  /*1a40*/  ULOP3.LUT UR35, UR9, 0x80, UR35, 0xf8, !UPT ;  /* 0x0000008009237892 */ /* 0x000fe2000f8ef823 */
[----:B------:R-:W-:Y:S11]  /*1a50*/  BRA.U !UP0, `(.L_x_26) ;  /* 0x0000000108c07547 */ /* 0x000ff6000b800000 */
[----:B------:R-:W-:Y:S01]  /*1a60*/  UMOV UR16, UR6 ;  /* 0x0000000600107c82 */ /* 0x000fe20008000000 */
[----:B------:R-:W-:Y:S01]  /*1a70*/  UMOV UR17, UR13 ;  /* 0x0000000d00117c82 */ /* 0x000fe20008000000 */
[----:B------:R-:W-:-:S05]  /*1a80*/  UMOV UR34, URZ ;  /* 0x000000ff00227c82 */ /* 0x000fca0008000000 */
.L_x_32:
[----:B------:R-:W-:Y:S01]  /*1a90*/  ULEA UR33, UR17, UR4, 0x3 ;  /* 0x0000000411217291 */ /* 0x000fe2000f8e18ff */
[----:B------:R-:W-:Y:S01]  /*1aa0*/  @P5 MOV R3, 0x8800 ;  /* 0x0000880000035802 */ /* 0x000fe20000000f00 */
[----:B-12-4-:R-:W-:Y:S10]  /*1ab0*/  @P0 BRA `(.L_x_27) ;  /* 0x00000000000c0947 */ /* 0x016ff40003800000 */
[----:B------:R-:W-:-:S04]  /*1ac0*/  SHF.L.U32 R4, R15, 0x1f, RZ ;  /* 0x0000001f0f047819 */ /* 0x000fc800000006ff */
[----:B------:R-:W1:Y:S02]  /*1ad0*/  SYNCS.PHASECHK.TRANS64.TRYWAIT P0, [UR33+0x68], R4 ;  /* 0x00006804ff0075a7 */ /* 0x000e640008001121 */
[----:B-1----:R-:W-:Y:S05]  /*1ae0*/  @!P0 BRA `(.L_x_28) ;  /* 0x0000004c00208947 */ /* 0x002fea0003800000 */
.L_x_27:
[----:B------:R2:W-:Y:S01]  /*1af0*/  @P5 SYNCS.ARRIVE.TRANS64 RZ, [UR33], R3 ;  /* 0x00000003ffff59a7 */ /* 0x0005e20008000021 */
[----:B------:R-:W-:Y:S02]  /*1b00*/  ULOP3.LUT UR8, UR7, 0x2, URZ, 0xfc, !UPT ;  /* 0x0000000207087892 */ /* 0x000fe4000f8efcff */
[----:B------:R-:W-:Y:S02]  /*1b10*/  UIADD3 UR16, UPT, UPT, UR16, 0x1, URZ ;  /* 0x0000000110107890 */ /* 0x000fe4000fffe0ff */
[----:B------:R-:W-:Y:S02]  /*1b20*/  UISETP.NE.AND UP0, UPT, UR8, 0x2, UPT ;  /* 0x000000020800788c */ /* 0x000fe4000bf05270 */
[----:B------:R-:W-:-:S07]  /*1b30*/  UISETP.NE.AND UP2, UPT, UR16, 0x1, UPT ;  /* 0x000000011000788c */ /* 0x000fce000bf45270 */
[----:B------:R-:W-:Y:S05]  /*1b40*/  BRA.U UP0, `(.L_x_29) ;  /* 0x0000000100047547 */ /* 0x000fea000b800000 */
[----:B------:R-:W-:Y:S05]  /*1b50*/  BPT.TRAP 0x1 ;  /* 0x000000040000795c */ /* 0x000fea0000300000 */
.L_x_29:
[----:B------:R-:W-:Y:S04]  /*1b60*/  BSSY.RECONVERGENT B0, `(.L_x_30) ;  /* 0x0000003000007945 */ /* 0x000fe80003800200 */
[----:B------:R-:W-:Y:S05]  /*1b70*/  @!P4 BRA `(.L_x_31) ;  /* 0x000000000004c947 */ /* 0x000fea0003800000 */
[----:B------:R-:W-:Y:S05]  /*1b80*/  BPT.TRAP 0x1 ;  /* 0x000000040000795c */ /* 0x000fea0000300000 */
.L_x_31:
[----:B------:R-:W-:Y:S05]  /*1b90*/  BSYNC.RECONVERGENT B0 ;  /* 0x0000000000007941 */ /* 0x000fea0003800200 */
.L_x_30:
[----:B------:R-:W-:Y:S02]  /*1ba0*/  UIADD3 UR13, UPT, UPT, UR17, 0x1, URZ ;  /* 0x00000001110d7890 */ /* 0x000fe4000fffe0ff */
[----:B------:R-:W-:Y:S02]  /*1bb0*/  ULEA UR32, UR17, UR4, 0xe ;  /* 0x0000000411207291 */ /* 0x000fe4000f8e70ff */
[----:B------:R-:W-:Y:S02]  /*1bc0*/  UISETP.NE.AND UP0, UPT, UR13, 0xd, UPT ;  /* 0x0000000d0d00788c */ /* 0x000fe4000bf05270 */
[----:B------:R-:W-:Y:S02]  /*1bd0*/  UIADD3 UR28, UP1, UPT, UR24, 0x80, URZ ;  /* 0x00000080181c7890 */ /* 0x000fe4000ff3e0ff */
[----:B------:R-:W-:Y:S02]  /*1be0*/  USEL UR9, URZ, 0x1, UP0 ;  /* 0x00000001ff097887 */ /* 0x000fe40008000000 */
[----:B------:R-:W-:-:S02]  /*1bf0*/  USEL UR13, UR13, URZ, UP0 ;  /* 0x000000ff0d0d7287 */ /* 0x000fc40008000000 */
[----:B------:R-:W-:Y:S02]  /*1c00*/  UIADD3 UR26, UP0, UPT, UR24, 0x180, URZ ;  /* 0x00000180181a7890 */ /* 0x000fe4000ff1e0ff */
[----:B------:R-:W-:Y:S01]  /*1c10*/  ULEA UR8, UR13, UR4, 0x3 ;  /* 0x000000040d087291 */ /* 0x000fe2000f8e18ff */
[----:B------:R-:W-:Y:S01]  /*1c20*/  LOP3.LUT R15, R15, UR9, RZ, 0x3c, !PT ;  /* 0x000000090f0f7c12 */ /* 0x000fe2000f8e3cff */
[----:B------:R-:W-:Y:S02]  /*1c30*/  ULOP3.LUT UR33, UR33, 0xfefffff8, URZ, 0xc0, !UPT ;  /* 0xfefffff821217892 */ /* 0x000fe4000f8ec0ff */
[----:B------:R-:W-:Y:S01]  /*1c40*/  UIADD3.X UR29, UPT, UPT, URZ, UR25, URZ, UP1, !UPT ;  /* 0x00000019ff1d7290 */ /* 0x000fe20008ffe4ff */
[----:B-1----:R-:W-:Y:S01]  /*1c50*/  SHF.L.U32 R2, R15, 0x1f, RZ ;  /* 0x0000001f0f027819 */ /* 0x002fe200000006ff */
[----:B------:R-:W-:Y:S02]  /*1c60*/  UIADD3 UR32, UPT, UPT, UR32, 0x1280, URZ ;  /* 0x0000128020207890 */ /* 0x000fe4000fffe0ff */
[----:B------:R-:W-:Y:S01]  /*1c70*/  UIADD3.X UR27, UPT, UPT, URZ, UR25, URZ, UP0, !UPT ;  /* 0x00000019ff1b7290 */ /* 0x000fe200087fe4ff */
[----:B------:R1:W4:Y:S01]  /*1c80*/  SYNCS.PHASECHK.TRANS64.TRYWAIT P0, [UR8+0x68], R2 ;  /* 0x00006802ff0075a7 */ /* 0x0003220008001108 */
[----:B------:R-:W-:Y:S01]  /*1c90*/  ULEA UR8, UR17, UR4, 0xa ;  /* 0x0000000411087291 */ /* 0x000fe2000f8e50ff */
[----:B------:R-:W-:Y:S01]  /*1ca0*/  UMOV UR18, 0x0 ;  /* 0x0000000000127882 */ /* 0x000fe20000000000 */
[----:B------:R-:W-:-:S02]  /*1cb0*/  UMOV UR19, 0x10000000 ;  /* 0x1000000000137882 */ /* 0x000fc40000000000 */
[----:B------:R-:W-:Y:S01]  /*1cc0*/  UIADD3 UR8, UPT, UPT, UR8, 0x35280, URZ ;  /* 0x0003528008087890 */ /* 0x000fe2000fffe0ff */
[----:B------:R2:W-:Y:S01]  /*1cd0*/  UTMALDG.3D.2CTA [UR32], [UR28], desc[UR18] ;  /* 0x000012201c0075b4 */ /* 0x0005e20008211000 */
[----:B------:R-:W-:Y:S01]  /*1ce0*/  UMOV UR10, UR34 ;  /* 0x00000022000a7c82 */ /* 0x000fe20008000000 */
[----:B------:R-:W-:Y:S01]  /*1cf0*/  UMOV UR12, UR36 ;  /* 0x00000024000c7c82 */ /* 0x000fe20008000000 */
[----:B------:R-:W-:Y:S01]  /*1d00*/  UMOV UR9, UR33 ;  /* 0x0000002100097c82 */ /* 0x000fe20008000000 */
[----:B------:R-:W-:Y:S01]  /*1d10*/  UMOV UR23, UR5 ;  /* 0x0000000500177c82 */ /* 0x000fe20008000000 */
[----:B------:R-:W-:-:S03]  /*1d20*/  UMOV UR17, UR13 ;  /* 0x0000000d00117c82 */ /* 0x000fc60008000000 */
[----:B------:R1:W-:Y:S01]  /*1d30*/  UTMALDG.3D.2CTA [UR8], [UR26], desc[UR18] ;  /* 0x000012081a0075b4 */ /* 0x0003e20008211000 */
[----:B--2---:R-:W-:Y:S01]  /*1d40*/  UIADD3 UR34, UPT, UPT, UR34, 0x80, URZ ;  /* 0x0000008022227890 */ /* 0x004fe2000fffe0ff */
[----:B------:R-:W-:Y:S11]  /*1d50*/  BRA.U UP2, `(.L_x_32) ;  /* 0xfffffffd024c7547 */ /* 0x000ff6000b83ffff */
.L_x_26:
[----:B-1----:R-:W-:Y:S01]  /*1d60*/  ULEA UR8, UR13, UR4, 0x3 ;  /* 0x000000040d087291 */ /* 0x002fe2000f8e18ff */
[----:B------:R-:W-:Y:S01]  /*1d70*/  SHF.L.U32 R2, R15, 0x1f, RZ ;  /* 0x0000001f0f027819 */ /* 0x000fe200000006ff */
[----:B------:R-:W-:Y:S01]  /*1d80*/  @!P1 SYNCS.ARRIVE.TRANS64.A1T0 RZ, [UR4+0xe8], RZ ;  /* 0x0000e8ffffff99a7 */ /* 0x000fe20008100004 */
[----:B------:R-:W-:-:S06]  /*1d90*/  UISETP.GT.AND UP0, UPT, UR22, UR21, UPT ;  /* 0x000000151600728c */ /* 0x000fcc000bf04270 */
[----:B--2-4-:R1:W2:Y:S03]  /*1da0*/  SYNCS.PHASECHK.TRANS64.TRYWAIT P0, [UR8+0x68], R2 ;  /* 0x00006802ff0075a7 */ /* 0x0142a60008001108 */
[----:B------:R-:W-:Y:S05]  /*1db0*/  BRA.U !UP0, `(.L_x_33) ;  /* 0x0000000108c07547 */ /* 0x000fea000b800000 */
[----:B------:R-:W-:Y:S01]  /*1dc0*/  UIADD3 UR26, UPT, UPT, UR14, UR23, URZ ;  /* 0x000000170e1a7290 */ /* 0x000fe2000fffe0ff */
[----:B------:R-:W-:-:S11]  /*1dd0*/  UMOV UR27, UR13 ;  /* 0x0000000d001b7c82 */ /* 0x000fd60008000000 */
.L_x_39:
[----:B------:R-:W-:Y:S01]  /*1de0*/  ULEA UR17, UR27, UR4, 0x3 ;  /* 0x000000041b117291 */ /* 0x000fe2000f8e18ff */
[----:B--2---:R-:W-:Y:S01]  /*1df0*/  @P5 MOV R3, 0x8800 ;  /* 0x0000880000035802 */ /* 0x004fe20000000f00 */
[----:B-12---:R-:W-:Y:S10]  /*1e00*/  @P0 BRA `(.L_x_34) ;  /* 0x00000000000c0947 */ /* 0x006ff40003800000 */
[----:B------:R-:W-:-:S04]  /*1e10*/  SHF.L.U32 R4, R15, 0x1f, RZ ;  /* 0x0000001f0f047819 */ /* 0x000fc800000006ff */
[----:B------:R-:W2:Y:S02]  /*1e20*/  SYNCS.PHASECHK.TRANS64.TRYWAIT P0, [UR17+0x68], R4 ;  /* 0x00006804ff0075a7 */ /* 0x000ea40008001111 */
[----:B--2---:R-:W-:Y:S05]  /*1e30*/  @!P0 BRA `(.L_x_35) ;  /* 0x0000004800648947 */ /* 0x004fea0003800000 */
.L_x_34:
[----:B------:R2:W-:Y:S01]  /*1e40*/  @P5 SYNCS.ARRIVE.TRANS64 RZ, [UR17], R3 ;  /* 0x00000003ffff59a7 */ /* 0x0005e20008000011 */
[----:B------:R-:W-:-:S04]  /*1e50*/  ULOP3.LUT UR8, UR7, 0x2, URZ, 0xfc, !UPT ;  /* 0x0000000207087892 */ /* 0x000fc8000f8efcff */
[----:B------:R-:W-:-:S09]  /*1e60*/  UISETP.NE.AND UP0, UPT, UR8, 0x2, UPT ;  /* 0x000000020800788c */ /* 0x000fd2000bf05270 */
[----:B------:R-:W-:Y:S05]  /*1e70*/  BRA.U UP0, `(.L_x_36) ;  /* 0x0000000100047547 */ /* 0x000fea000b800000 */
[----:B------:R-:W-:Y:S05]  /*1e80*/  BPT.TRAP 0x1 ;  /* 0x000000040000795c */ /* 0x000fea0000300000 */
.L_x_36:
[----:B------:R-:W-:Y:S04]  /*1e90*/  BSSY.RECONVERGENT B0, `(.L_x_37) ;  /* 0x0000003000007945 */ /* 0x000fe80003800200 */
[----:B------:R-:W-:Y:S05]  /*1ea0*/  @!P4 BRA `(.L_x_38) ;  /* 0x000000000004c947 */ /* 0x000fea0003800000 */
[----:B------:R-:W-:Y:S05]  /*1eb0*/  BPT.TRAP 0x1 ;  /* 0x000000040000795c */ /* 0x000fea0000300000 */
.L_x_38:
[----:B------:R-:W-:Y:S05]  /*1ec0*/  BSYNC.RECONVERGENT B0 ;  /* 0x0000000000007941 */ /* 0x000fea0003800200 */
.L_x_37:
        /* <DEDUP_REMOVED lines=9> */
[----:B------:R-:W-:Y:S02]  /*1f60*/  USHF.L.U32 UR18, UR23, 0x7, URZ ;  /* 0x0000000717127899 */ /* 0x000fe400080006ff */
[----:B------:R-:W-:Y:S01]  /*1f70*/  ULOP3.LUT UR17, UR17, 0xfefffff8, URZ, 0xc0, !UPT ;  /* 0xfefffff811117892 */ /* 0x000fe2000f8ec0ff */
[----:B-1----:R-:W-:Y:S01]  /*1f80*/  SHF.L.U32 R2, R15, 0x1f, RZ ;  /* 0x0000001f0f027819 */ /* 0x002fe200000006ff */
[----:B------:R-:W-:Y:S02]  /*1f90*/  UIADD3 UR16, UPT, UPT, UR16, 0x1280, URZ ;  /* 0x0000128010107890 */ /* 0x000fe4000fffe0ff */
[----:B------:R-:W-:Y:S01]  /*1fa0*/  UIADD3.X UR33, UPT, UPT, URZ, UR25, URZ, UP1, !UPT ;  /* 0x00000019ff217290 */ /* 0x000fe20008ffe4ff */
[----:B------:R4:W1:Y:S01]  /*1fb0*/  SYNCS.PHASECHK.TRANS64.TRYWAIT P0, [UR8+0x68], R2 ;  /* 0x00006802ff0075a7 */ /* 0x0008620008001108 */
[----:B------:R-:W-:-:S02]  /*1fc0*/  ULEA UR8, UR27, UR4, 0xa ;  /* 0x000000041b087291 */ /* 0x000fc4000f8e50ff */
[----:B------:R-:W-:Y:S02]  /*1fd0*/  UIADD3.X UR31, UPT, UPT, URZ, UR25, URZ, UP0, !UPT ;  /* 0x00000019ff1f7290 */ /* 0x000fe400087fe4ff */
[----:B------:R-:W-:Y:S01]  /*1fe0*/  UIADD3 UR8, UPT, UPT, UR8, 0x35280, URZ ;  /* 0x0003528008087890 */ /* 0x000fe2000fffe0ff */
[----:B------:R-:W-:Y:S01]  /*1ff0*/  UMOV UR28, 0x0 ;  /* 0x00000000001c7882 */ /* 0x000fe20000000000 */
[----:B------:R-:W-:Y:S01]  /*2000*/  UMOV UR29, 0x10000000 ;  /* 0x10000000001d7882 */ /* 0x000fe20000000000 */
[----:B------:R-:W-:Y:S01]  /*2010*/  UMOV UR19, UR35 ;  /* 0x0000002300137c82 */ /* 0x000fe20008000000 */
[----:B------:R-:W-:Y:S01]  /*2020*/  UMOV UR20, UR36 ;  /* 0x0000002400147c82 */ /* 0x000fe20008000000 */
[----:B------:R-:W-:Y:S01]  /*2030*/  UMOV UR12, UR36 ;  /* 0x00000024000c7c82 */ /* 0x000fe20008000000 */
[----:B------:R-:W-:Y:S01]  /*2040*/  UMOV UR9, UR17 ;  /* 0x0000001100097c82 */ /* 0x000fe20008000000 */
[----:B------:R-:W-:Y:S01]  /*2050*/  UMOV UR10, UR18 ;  /* 0x00000012000a7c82 */ /* 0x000fe20008000000 */
[----:B------:R4:W-:Y:S01]  /*2060*/  UTMALDG.3D.2CTA [UR16], [UR32], desc[UR28] ;  /* 0x00001c10200075b4 */ /* 0x0009e20008211000 */
[----:B------:R-:W-:Y:S01]  /*2070*/  UIADD3 UR23, UPT, UPT, UR23, 0x1, URZ ;  /* 0x0000000117177890 */ /* 0x000fe2000fffe0ff */
[----:B------:R-:W-:-:S03]  /*2080*/  UMOV UR27, UR13 ;  /* 0x0000000d001b7c82 */ /* 0x000fc60008000000 */
[----:B------:R-:W-:Y:S01]  /*2090*/  UISETP.NE.AND UP0, UPT, UR23, UR26, UPT ;  /* 0x0000001a1700728c */ /* 0x000fe2000bf05270 */
[----:B------:R4:W-:Y:S08]  /*20a0*/  UTMALDG.3D.2CTA [UR8], [UR30], desc[UR28] ;  /* 0x00001c081e0075b4 */ /* 0x0009f00008211000 */
[----:B----4-:R-:W-:Y:S05]  /*20b0*/  BRA.U UP0, `(.L_x_39) ;  /* 0xfffffffd00487547 */ /* 0x010fea000b83ffff */
.L_x_33:
[C---:B-1----:R-:W-:Y:S01]  /*20c0*/  LEA R2, R14.reuse, UR4, 0x3 ;  /* 0x000000040e027c11 */ /* 0x042fe2000f8e18ff */
[----:B------:R-:W-:Y:S01]  /*20d0*/  NOP ;  /* 0x0000000000007918 */ /* 0x000fe20000000000 */
[----:B--2---:R-:W-:Y:S02]  /*20e0*/  SHF.L.U32 R3, R13, 0x1f, RZ ;  /* 0x0000001f0d037819 */ /* 0x004fe400000006ff */
[----:B------:R-:W-:Y:S02]  /*20f0*/  LEA R4, R14, UR4, 0x4 ;  /* 0x000000040e047c11 */ /* 0x000fe4000f8e20ff */
[----:B------:R-:W1:Y:S02]  /*2100*/  SYNCS.PHASECHK.TRANS64.TRYWAIT P0, [R2+URZ+0xf0], R3 ;  /* 0x0000f003020075a7 */ /* 0x000e6400080011ff */
[----:B-1----:R-:W-:Y:S05]  /*2110*/  @!P0 BRA `(.L_x_40) ;  /* 0x0000004400c48947 */ /* 0x002fea0003800000 */
.L_x_121:
[----:B------:R-:W2:Y:S01]  /*2120*/  LDS.128 R4, [R4+0x180] ;  /* 0x0001800004047984 */ /* 0x000ea20000000c00 */
[----:B------:R-:W-:Y:S01]  /*2130*/  ISETP.GE.AND P0, PT, R26, 0x1, PT ;  /* 0x000000011a00780c */ /* 0x000fe20003f06270 */
[----:B-1----:R-:W-:Y:S01]  /*2140*/  VIADD R2, R2, 0x100 ;  /* 0x0000010002027836 */ /* 0x002fe20000000000 */
[----:B------:R-:W-:Y:S01]  /*2150*/  @!PT LDS RZ, [RZ] ;  /* 0x00000000fffff984 */ /* 0x000fe20000000800 */
[----:B------:R-:W-:Y:S01]  /*2160*/  @!PT LDS RZ, [RZ] ;  /* 0x00000000fffff984 */ /* 0x000fe20000000800 */
[----:B------:R-:W-:Y:S01]  /*2170*/  @!PT LDS RZ, [RZ] ;  /* 0x00000000fffff984 */ /* 0x000fe20000000800 */
[----:B------:R-:W-:Y:S01]  /*2180*/  @!PT LDS RZ, [RZ] ;  /* 0x00000000fffff984 */ /* 0x000fe20000000800 */
[----:B------:R1:W-:Y:S06]  /*2190*/  MEMBAR.ALL.CTA ;  /* 0x0000000000007992 */ /* 0x0003ec0000008000 */
[----:B-1----:R-:W1:Y:S01]  /*21a0*/  FENCE.VIEW.ASYNC.S ;  /* 0x00000000000073c6 */ /* 0x002e620000000000 */
[----:B------:R-:W-:-:S04]  /*21b0*/  PRMT R2, RZ, 0x654, R2 ;  /* 0x00000654ff027816 */ /* 0x000fc80000000002 */
[----:B-1----:R1:W-:Y:S01]  /*21c0*/  SYNCS.ARRIVE.TRANS64.RED.A1T0 RZ, [R2+URZ], RZ ;  /* 0x000000ff02ff79a7 */ /* 0x0023e200081004ff */
[----:B--2---:R-:W-:-:S13]  /*21d0*/  LOP3.LUT P2, RZ, R6, 0x1, RZ, 0xc0, !PT ;  /* 0x0000000106ff7812 */ /* 0x004fda000784c0ff */
[----:B------:R-:W-:Y:S01]  /*21e0*/  @P2 SHF.R.U32.HI R3, RZ, 0x10, R5 ;  /* 0x00000010ff032819 */ /* 0x000fe20000011605 */
[----:B------:R-:W-:Y:S01]  /*21f0*/  VOTEU.ANY UP0, P2 ;  /* 0x0000000000ff7886 */ /* 0x000fe20001000100 */
[----:B------:R-:W-:Y:S02]  /*2200*/  @P2 MOV R10, R4 ;  /* 0x00000004000a2202 */ /* 0x000fe40000000f00 */
[----:B------:R-:W-:Y:S02]  /*2210*/  @P2 R2UR.BROADCAST UR8, R3 ;  /* 0x00000000030822ca */ /* 0x000fe400008e0000 */
[----:B------:R-:W-:-:S11]  /*2220*/  @P2 LOP3.LUT R9, R5, 0xffff, RZ, 0xc0, !PT ;  /* 0x0000ffff05092812 */ /* 0x000fd600078ec0ff */
[----:B------:R-:W-:Y:S01]  /*2230*/  @UP0 UMOV UR36, UR8 ;  /* 0x0000000800240c82 */ /* 0x000fe20008000000 */
[----:B-1----:R-:W-:Y:S05]  /*2240*/  @!P0 BRA `(.L_x_41) ;  /* 0x0000000000b88947 */ /* 0x002fea0003800000 */
[----:B------:R-:W3:Y:S01]  /*2250*/  LDC.64 R4, c[0x0][0xb18] ;  /* 0x0002c600ff047b82 */ /* 0x000ee20000000a00 */
[----:B------:R-:W-:-:S07]  /*2260*/  ISETP.NE.AND P3, PT, R26, 0x1, PT ;  /* 0x000000011a00780c */ /* 0x000fce0003f65270 */
[----:B------:R-:W1:Y:S08]  /*2270*/  LDC.64 R6, c[0x0][0xb10] ;  /* 0x0002c400ff067b82 */ /* 0x000e700000000a00 */
[----:B------:R-:W2:Y:S08]  /*2280*/  LDC R18, c[0x0][0xb20] ;  /* 0x0002c800ff127b82 */ /* 0x000eb00000000800 */
[----:B------:R-:W4:Y:S01]  /*2290*/  LDC R19, c[0x0][0xb0c] ;  /* 0x0002c300ff137b82 */ /* 0x000f220000000800 */
[----:B---3--:R-:W-:Y:S01]  /*22a0*/  IMAD.HI.U32 R21, R0, R5, RZ ;  /* 0x0000000500157227 */ /* 0x008fe200078e00ff */
[----:B------:R-:W-:-:S03]  /*22b0*/  ISETP.NE.AND P0, PT, R4, 0x1, PT ;  /* 0x000000010400780c */ /* 0x000fc60003f05270 */
[----:B------:R-:W-:-:S03]  /*22c0*/  IMAD.HI.U32 R5, R9, R5, RZ ;  /* 0x0000000509057227 */ /* 0x000fc600078e00ff */
[----:B------:R-:W3:Y:S01]  /*22d0*/  LDC.64 R2, c[0x0][0xb28] ;  /* 0x0002ca00ff027b82 */ /* 0x000ee20000000a00 */
[----:B-1----:R-:W-:-:S04]  /*22e0*/  IMAD.HI.U32 R22, R8, R6, RZ ;  /* 0x0000000608167227 */ /* 0x002fc800078e00ff */
[----:B------:R-:W-:Y:S01]  /*22f0*/  IMAD.HI.U32 R23, R10, R6, RZ ;  /* 0x000000060a177227 */ /* 0x000fe200078e00ff */
[----:B------:R-:W-:Y:S02]  /*2300*/  SHF.R.U32.HI R22, RZ, R7, R22 ;  /* 0x00000007ff167219 */ /* 0x000fe40000011616 */
[-C--:B--2---:R-:W-:Y:S02]  /*2310*/  SHF.R.U32.HI R21, RZ, R18.reuse, R21 ;  /* 0x00000012ff157219 */ /* 0x084fe40000011615 */
[----:B------:R-:W-:Y:S02]  /*2320*/  SHF.R.U32.HI R5, RZ, R18, R5 ;  /* 0x00000012ff057219 */ /* 0x000fe40000011605 */
[----:B------:R-:W-:Y:S02]  /*2330*/  SEL R21, R0, R21, !P0 ;  /* 0x0000001500157207 */ /* 0x000fe40004000000 */
[----:B------:R-:W-:Y:S02]  /*2340*/  SHF.R.U32.HI R23, RZ, R7, R23 ;  /* 0x00000007ff177219 */ /* 0x000fe40000011617 */
[----:B----4-:R-:W-:-:S02]  /*2350*/  ISETP.NE.AND P1, PT, R19, 0x1, PT ;  /* 0x000000011300780c */ /* 0x010fc40003f25270 */
[----:B------:R-:W-:Y:S02]  /*2360*/  SEL R5, R9, R5, !P0 ;  /* 0x0000000509057207 */ /* 0x000fe40004000000 */
[----:B------:R-:W-:Y:S02]  /*2370*/  SEL R22, R8, R22, !P1 ;  /* 0x0000001608167207 */ /* 0x000fe40004800000 */
[----:B------:R-:W-:Y:S01]  /*2380*/  SEL R23, R10, R23, !P1 ;  /* 0x000000170a177207 */ /* 0x000fe20004800000 */
[----:B---3--:R-:W-:-:S04]  /*2390*/  IMAD.HI.U32 R20, R21, R2, RZ ;  /* 0x0000000215147227 */ /* 0x008fc800078e00ff */
        /* <DEDUP_REMOVED lines=10> */
[----:B------:R-:W-:-:S04]  /*2440*/  @!P0 IMAD.HI.U32 R7, R23, R2, RZ ;  /* 0x0000000217078227 */ /* 0x000fc800078e00ff */
[----:B------:R-:W-:Y:S01]  /*2450*/  IMAD.MOV R2, RZ, RZ, -R6 ;  /* 0x000000ffff027224 */ /* 0x000fe200078e0a06 */
[----:B------:R-:W-:Y:S02]  /*2460*/  @!P0 SHF.R.U32.HI R3, RZ, R3, R7 ;  /* 0x00000003ff038219 */ /* 0x000fe40000011607 */
[----:B------:R-:W-:Y:S01]  /*2470*/  IADD3 R7, PT, PT, -R5, RZ, RZ ;  /* 0x000000ff05077210 */ /* 0x000fe20007ffe1ff */
[----:B------:R-:W-:Y:S01]  /*2480*/  IMAD R2, R26, R2, R5 ;  /* 0x000000021a027224 */ /* 0x000fe200078e0205 */
        /* <DEDUP_REMOVED lines=10> */
.L_x_41:
[----:B------:R-:W1:Y:S02]  /*2530*/  LDCU UR8, c[0x0][0xb30] ;  /* 0x00016600ff0877ac */ /* 0x000e640008000800 */
[----:B-1----:R-:W-:-:S09]  /*2540*/  UISETP.NE.AND UP0, UPT, UR8, 0x1, UPT ;  /* 0x000000010800788c */ /* 0x002fd2000bf05270 */
[----:B------:R-:W-:Y:S05]  /*2550*/  BRA.U UP0, `(.L_x_42) ;  /* 0x0000000100407547 */ /* 0x000fea000b800000 */
[----:B------:R-:W1:Y:S08]  /*2560*/  LDC.64 R4, c[0x0][0xb10] ;  /* 0x0002c400ff047b82 */ /* 0x000e700000000a00 */
[----:B------:R-:W2:Y:S08]  /*2570*/  LDC.64 R2, c[0x0][0xb18] ;  /* 0x0002c600ff027b82 */ /* 0x000eb00000000a00 */
[----:B------:R-:W4:Y:S08]  /*2580*/  LDC R6, c[0x0][0xb20] ;  /* 0x0002c800ff067b82 */ /* 0x000f300000000800 */
[----:B------:R-:W3:Y:S01]  /*2590*/  LDC R7, c[0x0][0xb0c] ;  /* 0x0002c300ff077b82 */ /* 0x000ee20000000800 */
[----:B-1----:R-:W-:-:S05]  /*25a0*/  IMAD.HI.U32 R4, R10, R4, RZ ;  /* 0x000000040a047227 */ /* 0x002fca00078e00ff */
[----:B------:R-:W-:Y:S01]  /*25b0*/  SHF.R.U32.HI R4, RZ, R5, R4 ;  /* 0x00000005ff047219 */ /* 0x000fe20000011604 */
[----:B--2---:R-:W-:Y:S01]  /*25c0*/  IMAD.HI.U32 R3, R9, R3, RZ ;  /* 0x0000000309037227 */ /* 0x004fe200078e00ff */
[----:B------:R-:W-:-:S04]  /*25d0*/  ISETP.NE.AND P0, PT, R2, 0x1, PT ;  /* 0x000000010200780c */ /* 0x000fc80003f05270 */
[----:B----4-:R-:W-:-:S04]  /*25e0*/  SHF.R.U32.HI R3, RZ, R6, R3 ;  /* 0x00000006ff037219 */ /* 0x010fc80000011603 */
[----:B------:R-:W-:Y:S02]  /*25f0*/  SEL R3, R9, R3, !P0 ;  /* 0x0000000309037207 */ /* 0x000fe40004000000 */
[----:B---3--:R-:W-:-:S04]  /*2600*/  ISETP.NE.AND P1, PT, R7, 0x1, PT ;  /* 0x000000010700780c */ /* 0x008fc80003f25270 */
[----:B------:R-:W-:-:S05]  /*2610*/  SEL R4, R10, R4, !P1 ;  /* 0x000000040a047207 */ /* 0x000fca0004800000 */
[----:B------:R-:W-:Y:S02]  /*2620*/  IMAD.IADD R5, R3, 0x1, -R4 ;  /* 0x0000000103057824 */ /* 0x000fe400078e0a04 */
[----:B------:R-:W-:Y:S02]  /*2630*/  IMAD.IADD R3, R4, 0x1, -R3 ;  /* 0x0000000104037824 */ /* 0x000fe400078e0a03 */
[----:B------:R-:W-:Y:S02]  /*2640*/  IMAD R10, R5, R7, R10 ;  /* 0x00000007050a7224 */ /* 0x000fe400078e020a */
[----:B------:R-:W-:-:S07]  /*2650*/  IMAD R9, R3, R2, R9 ;  /* 0x0000000203097224 */ /* 0x000fce00078e0209 */
.L_x_42:
[----:B------:R-:W-:Y:S01]  /*2660*/  VIADD R14, R14, 0x1 ;  /* 0x000000010e0e7836 */ /* 0x000fe20000000000 */
[----:B------:R-:W-:Y:S01]  /*2670*/  PLOP3.LUT P1, PT, PT, PT, PT, 0x80, 0x8 ;  /* 0x000000000008781c */ /* 0x000fe20003f2f070 */
[----:B------:R-:W-:Y:S02]  /*2680*/  IMAD.IADD R53, R10, 0x1, R52 ;  /* 0x000000010a357824 */ /* 0x000fe400078e0234 */
[----:B------:R-:W-:Y:S01]  /*2690*/  IMAD.IADD R54, R9, 0x1, R45 ;  /* 0x0000000109367824 */ /* 0x000fe200078e022d */
[----:B------:R-:W-:-:S04]  /*26a0*/  ISETP.NE.AND P0, PT, R14, 0x2, PT ;  /* 0x000000020e00780c */ /* 0x000fc80003f05270 */
[----:B------:R-:W-:Y:S02]  /*26b0*/  SEL R2, RZ, 0x1, P0 ;  /* 0x00000001ff027807 */ /* 0x000fe40000000000 */
[----:B------:R-:W-:Y:S02]  /*26c0*/  SEL R14, R14, RZ, P0 ;  /* 0x000000ff0e0e7207 */ /* 0x000fe40000000000 */
[----:B------:R-:W-:Y:S01]  /*26d0*/  LOP3.LUT R13, R13, R2, RZ, 0x3c, !PT ;  /* 0x000000020d0d7212 */ /* 0x000fe200078e3cff */
[----:B------:R-:W-:Y:S06]  /*26e0*/  @P2 BRA `(.L_x_43) ;  /* 0xfffffff000582947 */ /* 0x000fec000383ffff */
[----:B------:R-:W-:Y:S01]  /*26f0*/  UIADD3 UR4, UPT, UPT, UR4, 0x68, URZ ;  /* 0x0000006804047890 */ /* 0x000fe2000fffe0ff */
[----:B------:R-:W-:-:S03]  /*2700*/  SHF.L.U32 R2, R15, 0x1f, RZ ;  /* 0x0000001f0f027819 */ /* 0x000fc600000006ff */
[----:B------:R-:W-:-:S09]  /*2710*/  ULEA UR5, UR13, UR4, 0x3 ;  /* 0x000000040d057291 */ /* 0x000fd2000f8e18ff */
[----:B------:R-:W1:Y:S02]  /*2720*/  SYNCS.PHASECHK.TRANS64.TRYWAIT P0, [UR5], R2 ;  /* 0x00000002ff0075a7 */ /* 0x000e640008001105 */
[----:B-1----:R-:W-:Y:S05]  /*2730*/  @!P0 BRA `(.L_x_44) ;  /* 0x0000004000508947 */ /* 0x002fea0003800000 */
.L_x_123:
[----:B------:R-:W-:-:S04]  /*2740*/  UIADD3 UR6, UPT, UPT, UR13, 0x1, URZ ;  /* 0x000000010d067890 */ /* 0x000fc8000fffe0ff */
[----:B------:R-:W-:-:S04]  /*2750*/  UISETP.NE.AND UP0, UPT, UR6, 0xd, UPT ;  /* 0x0000000d0600788c */ /* 0x000fc8000bf05270 */
[----:B------:R-:W-:Y:S02]  /*2760*/  USEL UR7, URZ, 0x1, UP0 ;  /* 0x00000001ff077887 */ /* 0x000fe40008000000 */
[----:B------:R-:W-:-:S04]  /*2770*/  USEL UR6, UR6, URZ, UP0 ;  /* 0x000000ff06067287 */ /* 0x000fc80008000000 */
[----:B------:R-:W-:Y:S01]  /*2780*/  ULEA UR5, UR6, UR4, 0x3 ;  /* 0x0000000406057291 */ /* 0x000fe2000f8e18ff */
[----:B-1----:R-:W-:-:S04]  /*2790*/  LOP3.LUT R2, R15, UR7, RZ, 0x3c, !PT ;  /* 0x000000070f027c12 */ /* 0x002fc8000f8e3cff */
[----:B------:R-:W-:-:S04]  /*27a0*/  SHF.L.U32 R3, R2, 0x1f, RZ ;  /* 0x0000001f02037819 */ /* 0x000fc800000006ff */
[----:B------:R-:W1:Y:S02]  /*27b0*/  SYNCS.PHASECHK.TRANS64.TRYWAIT P0, [UR5], R3 ;  /* 0x00000003ff0075a7 */ /* 0x000e640008001105 */
[----:B-1----:R-:W-:Y:S05]  /*27c0*/  @!P0 BRA `(.L_x_45) ;  /* 0x0000004000448947 */ /* 0x002fea0003800000 */
.L_x_125:
[----:B------:R-:W-:-:S04]  /*27d0*/  UIADD3 UR6, UPT, UPT, UR6, 0x1, URZ ;  /* 0x0000000106067890 */ /* 0x000fc8000fffe0ff */
[----:B------:R-:W-:-:S04]  /*27e0*/  UISETP.NE.AND UP0, UPT, UR6, 0xd, UPT ;  /* 0x0000000d0600788c */ /* 0x000fc8000bf05270 */
[----:B------:R-:W-:Y:S02]  /*27f0*/  USEL UR7, URZ, 0x1, UP0 ;  /* 0x00000001ff077887 */ /* 0x000fe40008000000 */
[----:B------:R-:W-:-:S04]  /*2800*/  USEL UR6, UR6, URZ, UP0 ;  /* 0x000000ff06067287 */ /* 0x000fc80008000000 */
[----:B------:R-:W-:Y:S01]  /*2810*/  ULEA UR5, UR6, UR4, 0x3 ;  /* 0x0000000406057291 */ /* 0x000fe2000f8e18ff */
[----:B------:R-:W-:-:S04]  /*2820*/  LOP3.LUT R2, R2, UR7, RZ, 0x3c, !PT ;  /* 0x0000000702027c12 */ /* 0x000fc8000f8e3cff */
[----:B-1----:R-:W-:-:S04]  /*2830*/  SHF.L.U32 R3, R2, 0x1f, RZ ;  /* 0x0000001f02037819 */ /* 0x002fc800000006ff */
[----:B------:R-:W1:Y:S02]  /*2840*/  SYNCS.PHASECHK.TRANS64.TRYWAIT P0, [UR5], R3 ;  /* 0x00000003ff0075a7 */ /* 0x000e640008001105 */
[----:B-1----:R-:W-:Y:S05]  /*2850*/  @!P0 BRA `(.L_x_46) ;  /* 0x0000004000388947 */ /* 0x002fea0003800000 */
.L_x_127:
        /* <DEDUP_REMOVED lines=9> */
.L_x_129:
        /* <DEDUP_REMOVED lines=9> */
.L_x_131:
        /* <DEDUP_REMOVED lines=9> */
.L_x_133:
        /* <DEDUP_REMOVED lines=9> */
.L_x_135:
        /* <DEDUP_REMOVED lines=9> */
.L_x_137:
        /* <DEDUP_REMOVED lines=9> */
.L_x_139:
        /* <DEDUP_REMOVED lines=9> */
.L_x_141:
        /* <DEDUP_REMOVED lines=9> */
.L_x_143:
        /* <DEDUP_REMOVED lines=9> */
.L_x_145:
[----:B------:R-:W-:-:S04]  /*2d70*/  UIADD3 UR6, UPT, UPT, UR6, 0x1, URZ ;  /* 0x0000000106067890 */ /* 0x000fc8000fffe0ff */
[----:B------:R-:W-:-:S04]  /*2d80*/  UISETP.NE.AND UP0, UPT, UR6, 0xd, UPT ;  /* 0x0000000d0600788c */ /* 0x000fc8000bf05270 */
[----:B------:R-:W-:Y:S02]  /*2d90*/  USEL UR5, URZ, 0x1, UP0 ;  /* 0x00000001ff057887 */ /* 0x000fe40008000000 */
[----:B------:R-:W-:-:S04]  /*2da0*/  USEL UR6, UR6, URZ, UP0 ;  /* 0x000000ff06067287 */ /* 0x000fc80008000000 */
[----:B------:R-:W-:Y:S01]  /*2db0*/  ULEA UR6, UR6, UR4, 0x3 ;  /* 0x0000000406067291 */ /* 0x000fe2000f8e18ff */
[----:B------:R-:W-:-:S04]  /*2dc0*/  LOP3.LUT R2, R2, UR5, RZ, 0x3c, !PT ;  /* 0x0000000502027c12 */ /* 0x000fc8000f8e3cff */
[----:B------:R-:W-:Y:S01]  /*2dd0*/  SHF.L.U32 R2, R2, 0x1f, RZ ;  /* 0x0000001f02027819 */ /* 0x000fe200000006ff */
[----:B-1-3--:R-:W-:-:S07]  /*2de0*/  IMAD.U32 R0, RZ, RZ, UR6 ;  /* 0x00000006ff007e24 */ /* 0x00afce000f8e00ff */
.L_x_56:
[----:B-1----:R1:W2:Y:S02]  /*2df0*/  SYNCS.PHASECHK.TRANS64.TRYWAIT P0, [R0+URZ], R2 ;  /* 0x00000002000075a7 */ /* 0x0022a400080011ff */
[----:B--2---:R-:W-:Y:S05]  /*2e00*/  @!P0 NANOSLEEP.SYNCS 0x989680 ;  /* 0x009896800000895d */ /* 0x004fea0003900000 */
[----:B------:R-:W2:Y:S02]  /*2e10*/  @!P0 SYNCS.PHASECHK.TRANS64 P0, [R0+URZ], R2 ;  /* 0x00000002000085a7 */ /* 0x000ea400080010ff */
[----:B--2---:R-:W-:Y:S05]  /*2e20*/  @P0 EXIT ;  /* 0x000000000000094d */ /* 0x004fea0003800000 */
[----:B------:R-:W-:Y:S05]  /*2e30*/  BRA `(.L_x_56) ;  /* 0xfffffffc00ec7947 */ /* 0x000fea000383ffff */
.L_x_23:
[----:B------:R-:W-:-:S04]  /*2e40*/  UISETP.NE.AND UP1, UPT, UR42, URZ, UPT ;  /* 0x000000ff2a00728c */ /* 0x000fc8000bf25270 */
[----:B------:R-:W-:-:S09]  /*2e50*/  UISETP.NE.OR UP1, UPT, UR10, 0x1, UP1 ;  /* 0x000000010a00788c */ /* 0x000fd20008f25670 */
[----:B------:R-:W-:Y:S05]  /*2e60*/  BRA.U UP1, `(.L_x_57) ;  /* 0x0000000501487547 */ /* 0x000fea000b800000 */
[----:B------:R-:W-:Y:S01]  /*2e70*/  ISETP.GE.U32.AND P2, PT, R2, 0x2, PT ;  /* 0x000000020200780c */ /* 0x000fe20003f46070 */
[----:B------:R-:W-:Y:S01]  /*2e80*/  IMAD.MOV.U32 R12, RZ, RZ, 0x1 ;  /* 0x00000001ff0c7424 */ /* 0x000fe200078e00ff */
[----:B------:R-:W-:Y:S02]  /*2e90*/  CS2R R10, SRZ ;  /* 0x00000000000a7805 */ /* 0x000fe4000001ff00 */
[----:B------:R-:W-:Y:S01]  /*2ea0*/  CS2R R8, SRZ ;  /* 0x0000000000087805 */ /* 0x000fe2000001ff00 */
[----:B------:R-:W-:Y:S01]  /*2eb0*/  UMOV UR4, 0x400 ;  /* 0x0000040000047882 */ /* 0x000fe20000000000 */
[----:B------:R-:W-:Y:S01]  /*2ec0*/  UMOV UR6, URZ ;  /* 0x000000ff00067c82 */ /* 0x000fe20008000000 */
[----:B------:R-:W-:-:S12]  /*2ed0*/  ULEA UR42, UR42, UR4, 0x18 ;  /* 0x000000042a2a7291 */ /* 0x000fd8000f8ec0ff */
.L_x_61:
[----:B------:R-:W-:Y:S02]  /*2ee0*/  LEA R0, R8, UR42, 0x3 ;  /* 0x0000002a08007c11 */ /* 0x000fe4000f8e18ff */
[----:B------:R-:W-:-:S03]  /*2ef0*/  SHF.L.U32 R4, R9, 0x1f, RZ ;  /* 0x0000001f09047819 */ /* 0x000fc600000006ff */
[----:B------:R-:W-:Y:S01]  /*2f00*/  VIADD R5, R0, 0x160 ;  /* 0x0000016000057836 */ /* 0x000fe20000000000 */
[----:B------:R-:W1:Y:S02]  /*2f10*/  SYNCS.PHASECHK.TRANS64.TRYWAIT P0, [R0+URZ+0x150], R4 ;  /* 0x00015004000075a7 */ /* 0x000e6400080011ff */
[----:B-1----:R-:W-:Y:S05]  /*2f20*/  @!P0 BRA `(.L_x_58) ;  /* 0x0000003c00748947 */ /* 0x002fea0003800000 */
.L_x_146:
[----:B------:R-:W-:Y:S01]  /*2f30*/  ULEA UR5, UR6, UR42, 0x3 ;  /* 0x0000002a06057291 */ /* 0x000fe2000f8e18ff */
[----:B-1----:R-:W-:Y:S01]  /*2f40*/  PRMT R0, RZ, 0x654, R5 ;  /* 0x00000654ff007816 */ /* 0x002fe20000000005 */
[----:B------:R-:W-:Y:S01]  /*2f50*/  @!P2 IMAD.MOV.U32 R4, RZ, RZ, 0x10 ;  /* 0x00000010ff04a424 */ /* 0x000fe200078e00ff */
[----:B------:R-:W-:Y:S01]  /*2f60*/  SHF.L.U32 R5, R12, 0x1f, RZ ;  /* 0x0000001f0c057819 */ /* 0x000fe200000006ff */
[----:B------:R-:W-:Y:S01]  /*2f70*/  UIADD3 UR4, UPT, UPT, UR5, 0xf0, URZ ;  /* 0x000000f005047890 */ /* 0x000fe2000fffe0ff */
[----:B------:R1:W-:Y:S05]  /*2f80*/  SYNCS.ARRIVE.TRANS64.RED.A1T0 RZ, [R0+URZ], RZ ;  /* 0x000000ff00ff79a7 */ /* 0x0003ea00081004ff */
[----:B------:R-:W-:Y:S01]  /*2f90*/  IMAD.U32 R6, RZ, RZ, UR4 ;  /* 0x00000004ff067e24 */ /* 0x000fe2000f8e00ff */
[----:B------:R-:W2:Y:S04]  /*2fa0*/  SYNCS.PHASECHK.TRANS64.TRYWAIT P0, [UR5+0x100], R5 ;  /* 0x00010005ff0075a7 */ /* 0x000ea80008001105 */
[----:B------:R-:W-:Y:S01]  /*2fb0*/  PRMT R6, R2, 0x654, R6 ;  /* 0x0000065402067816 */ /* 0x000fe20000000006 */
[----:B-12---:R-:W-:Y:S06]  /*2fc0*/  @!P0 BRA `(.L_x_59) ;  /* 0x0000003c00608947 */ /* 0x006fec0003800000 */
.L_x_148:
[----:B------:R-:W-:Y:S01]  /*2fd0*/  ULEA UR4, UR6, UR42, 0x4 ;  /* 0x0000002a06047291 */ /* 0x000fe2000f8e20ff */
[----:B------:R-:W-:Y:S01]  /*2fe0*/  SEL R3, R6, R3, !P2 ;  /* 0x0000000306037207 */ /* 0x000fe20005000000 */
[----:B------:R-:W-:Y:S01]  /*2ff0*/  UIADD3 UR5, UPT, UPT, UR5, 0xf0, URZ ;  /* 0x000000f005057890 */ /* 0x000fe2000fffe0ff */
[----:B-1----:R-:W-:Y:S01]  /*3000*/  LEA R0, R11, UR42, 0x3 ;  /* 0x0000002a0b007c11 */ /* 0x002fe2000f8e18ff */
[----:B------:R-:W-:Y:S01]  /*3010*/  UIADD3 UR4, UPT, UPT, UR4, 0x180, URZ ;  /* 0x0000018004047890 */ /* 0x000fe2000fffe0ff */
[----:B------:R1:W-:Y:S01]  /*3020*/  @!P2 SYNCS.ARRIVE.TRANS64.RED RZ, [R3+URZ], R4 ;  /* 0x0000000403ffa9a7 */ /* 0x0003e200080004ff */
[----:B------:R-:W-:Y:S01]  /*3030*/  UIADD3 UR6, UPT, UPT, UR6, 0x1, URZ ;  /* 0x0000000106067890 */ /* 0x000fe2000fffe0ff */
[----:B------:R-:W-:-:S03]  /*3040*/  VIADD R8, R8, 0x1 ;  /* 0x0000000108087836 */ /* 0x000fc60000000000 */
[----:B------:R-:W-:Y:S02]  /*3050*/  UISETP.NE.AND UP0, UPT, UR6, 0x2, UPT ;  /* 0x000000020600788c */ /* 0x000fe4000bf05270 */
[----:B------:R-:W-:Y:S01]  /*3060*/  ISETP.NE.AND P0, PT, R8, 0x2, PT ;  /* 0x000000020800780c */ /* 0x000fe20003f05270 */
[----:B------:R-:W-:Y:S06]  /*3070*/  UGETNEXTWORKID.BROADCAST [UR4], [UR5] ;  /* 0x00000000040073ca */ /* 0x000fec0008000100 */
[----:B------:R-:W-:Y:S02]  /*3080*/  USEL UR4, URZ, 0x1, UP0 ;  /* 0x00000001ff047887 */ /* 0x000fe40008000000 */
[----:B------:R-:W-:-:S04]  /*3090*/  USEL UR6, UR6, URZ, UP0 ;  /* 0x000000ff06067287 */ /* 0x000fc80008000000 */
[----:B------:R-:W-:Y:S02]  /*30a0*/  LOP3.LUT R12, R12, UR4, RZ, 0x3c, !PT ;  /* 0x000000040c0c7c12 */ /* 0x000fe4000f8e3cff */
[----:B-1----:R-:W-:-:S04]  /*30b0*/  SHF.L.U32 R4, R10, 0x1f, RZ ;  /* 0x0000001f0a047819 */ /* 0x002fc800000006ff */
[----:B------:R-:W1:Y:S02]  /*30c0*/  SYNCS.PHASECHK.TRANS64.TRYWAIT P1, [R0+URZ+0xf0], R4 ;  /* 0x0000f004000075a7 */ /* 0x000e6400080211ff */
[----:B-1----:R-:W-:Y:S05]  /*30d0*/  @!P1 BRA `(.L_x_60) ;  /* 0x0000003c00349947 */ /* 0x002fea0003800000 */
.L_x_149:
[C---:B-1----:R-:W-:Y:S01]  /*30e0*/  LEA R4, R11.reuse, UR42, 0x4 ;  /* 0x0000002a0b047c11 */ /* 0x042fe2000f8e20ff */
[----:B------:R-:W-:Y:S01]  /*30f0*/  VIADD R0, R0, 0x100 ;  /* 0x0000010000007836 */ /* 0x000fe20000000000 */
[----:B------:R-:W-:Y:S01]  /*3100*/  SEL R8, R8, RZ, P0 ;  /* 0x000000ff08087207 */ /* 0x000fe20000000000 */
[----:B------:R-:W-:-:S03]  /*3110*/  VIADD R11, R11, 0x1 ;  /* 0x000000010b0b7836 */ /* 0x000fc60000000000 */
[----:B------:R-:W1:Y:S01]  /*3120*/  LDS.128 R4, [R4+0x180] ;  /* 0x0001800004047984 */ /* 0x000e620000000c00 */
[----:B------:R-:W-:Y:S02]  /*3130*/  PRMT R0, RZ, 0x654, R0 ;  /* 0x00000654ff007816 */ /* 0x000fe40000000000 */
[C---:B------:R-:W-:Y:S01]  /*3140*/  ISETP.NE.AND P1, PT, R11.reuse, 0x2, PT ;  /* 0x000000020b00780c */ /* 0x040fe20003f25270 */
[----:B------:R-:W-:Y:S01]  /*3150*/  @!PT LDS RZ, [RZ] ;  /* 0x00000000fffff984 */ /* 0x000fe20000000800 */
[----:B------:R-:W-:Y:S01]  /*3160*/  @!PT LDS RZ, [RZ] ;  /* 0x00000000fffff984 */ /* 0x000fe20000000800 */
[----:B------:R-:W-:Y:S01]  /*3170*/  @!PT LDS RZ, [RZ] ;  /* 0x00000000fffff984 */ /* 0x000fe20000000800 */
[----:B------:R-:W-:Y:S01]  /*3180*/  @!PT LDS RZ, [RZ] ;  /* 0x00000000fffff984 */ /* 0x000fe20000000800 */
[----:B------:R2:W-:Y:S06]  /*3190*/  MEMBAR.ALL.CTA ;  /* 0x0000000000007992 */ /* 0x0005ec0000008000 */
[----:B--2---:R-:W2:Y:S01]  /*31a0*/  FENCE.VIEW.ASYNC.S ;  /* 0x00000000000073c6 */ /* 0x004ea20000000000 */
[----:B------:R-:W-:Y:S01]  /*31b0*/  SEL R11, R11, RZ, P1 ;  /* 0x000000ff0b0b7207 */ /* 0x000fe20000800000 */
[----:B--2---:R2:W-:Y:S01]  /*31c0*/  SYNCS.ARRIVE.TRANS64.RED.A1T0 RZ, [R0+URZ], RZ ;  /* 0x000000ff00ff79a7 */ /* 0x0045e200081004ff */
[----:B-1----:R-:W-:-:S02]  /*31d0*/  LOP3.LUT P3, RZ, R6, 0x1, RZ, 0xc0, !PT ;  /* 0x0000000106ff7812 */ /* 0x002fc4000786c0ff */
[----:B------:R-:W-:-:S04]  /*31e0*/  SEL R4, RZ, 0x1, P1 ;  /* 0x00000001ff047807 */ /* 0x000fc80000800000 */
[----:B------:R-:W-:Y:S02]  /*31f0*/  LOP3.LUT R10, R10, R4, RZ, 0x3c, !PT ;  /* 0x000000040a0a7212 */ /* 0x000fe400078e3cff */
[----:B--2---:R-:W-:-:S04]  /*3200*/  SEL R0, RZ, 0x1, P0 ;  /* 0x00000001ff007807 */ /* 0x004fc80000000000 */
[----:B------:R-:W-:Y:S01]  /*3210*/  LOP3.LUT R9, R9, R0, RZ, 0x3c, !PT ;  /* 0x0000000009097212 */ /* 0x000fe200078e3cff */
[----:B------:R-:W-:Y:S06]  /*3220*/  @P3 BRA `(.L_x_61) ;  /* 0xfffffffc002c3947 */ /* 0x000fec000383ffff */
[----:B------:R-:W-:Y:S01]  /*3230*/  ULEA UR5, UR6, UR42, 0x3 ;  /* 0x0000002a06057291 */ /* 0x000fe2000f8e18ff */
[----:B------:R-:W-:-:S08]  /*3240*/  SHF.L.U32 R2, R12, 0x1f, RZ ;  /* 0x0000001f0c027819 */ /* 0x000fd000000006ff */
[----:B------:R-:W1:Y:S02]  /*3250*/  SYNCS.PHASECHK.TRANS64 P0, [UR5+0x100], R2 ;  /* 0x00010002ff0075a7 */ /* 0x000e640008001005 */
[----:B-1----:R-:W-:Y:S05]  /*3260*/  @P0 BRA `(.L_x_62) ;  /* 0x0000000000080947 */ /* 0x002fea0003800000 */
[----:B------:R-:W1:Y:S02]  /*3270*/  SYNCS.PHASECHK.TRANS64.TRYWAIT P0, [UR5+0x100], R2 ;  /* 0x00010002ff0075a7 */ /* 0x000e640008001105 */
[----:B-1----:R-:W-:Y:S05]  /*3280*/  @!P0 BRA `(.L_x_63) ;  /* 0x0000003800dc8947 */ /* 0x002fea0003800000 */
.L_x_62:
[----:B------:R-:W-:-:S04]  /*3290*/  UIADD3 UR4, UPT, UPT, UR6, 0x1, URZ ;  /* 0x0000000106047890 */ /* 0x000fc8000fffe0ff */
[----:B------:R-:W-:-:S04]  /*32a0*/  UISETP.NE.AND UP0, UPT, UR4, 0x2, UPT ;  /* 0x000000020400788c */ /* 0x000fc8000bf05270 */
[----:B------:R-:W-:Y:S02]  /*32b0*/  USEL UR7, URZ, 0x1, UP0 ;  /* 0x00000001ff077887 */ /* 0x000fe40008000000 */
[----:B------:R-:W-:-:S04]  /*32c0*/  USEL UR4, UR4, URZ, UP0 ;  /* 0x000000ff04047287 */ /* 0x000fc80008000000 */
[----:B------:R-:W-:Y:S01]  /*32d0*/  ULEA UR4, UR4, UR42, 0x3 ;  /* 0x0000002a04047291 */ /* 0x000fe2000f8e18ff */
[----:B-1----:R-:W-:-:S04]  /*32e0*/  LOP3.LUT R2, R12, UR7, RZ, 0x3c, !PT ;  /* 0x000000070c027c12 */ /* 0x002fc8000f8e3cff */
[----:B------:R-:W-:-:S04]  /*32f0*/  SHF.L.U32 R0, R2, 0x1f, RZ ;  /* 0x0000001f02007819 */ /* 0x000fc800000006ff */
[----:B------:R-:W1:Y:S02]  /*3300*/  SYNCS.PHASECHK.TRANS64 P0, [UR4+0x100], R0 ;  /* 0x00010000ff0075a7 */ /* 0x000e640008001004 */
[----:B-1----:R-:W-:Y:S05]  /*3310*/  @P0 EXIT ;  /* 0x000000000000094d */ /* 0x002fea0003800000 */
[----:B------:R-:W-:Y:S02]  /*3320*/  SHF.L.U32 R2, R2, 0x1f, RZ ;  /* 0x0000001f02027819 */ /* 0x000fe400000006ff */
[----:B------:R-:W-:-:S07]  /*3330*/  MOV R0, UR4 ;  /* 0x0000000400007c02 */ /* 0x000fce0008000f00 */
.L_x_64:
[----:B-1----:R1:W2:Y:S02]  /*3340*/  SYNCS.PHASECHK.TRANS64.TRYWAIT P0, [R0+URZ+0x100], R2 ;  /* 0x00010002000075a7 */ /* 0x0022a400080011ff */
[----:B--2---:R-:W-:Y:S05]  /*3350*/  @!P0 NANOSLEEP.SYNCS 0x989680 ;  /* 0x009896800000895d */ /* 0x004fea0003900000 */
[----:B------:R-:W2:Y:S02]  /*3360*/  @!P0 SYNCS.PHASECHK.TRANS64 P0, [R0+URZ+0x100], R2 ;  /* 0x00010002000085a7 */ /* 0x000ea400080010ff */
[----:B--2---:R-:W-:Y:S05]  /*3370*/  @P0 EXIT ;  /* 0x000000000000094d */ /* 0x004fea0003800000 */
[----:B------:R-:W-:Y:S05]  /*3380*/  BRA `(.L_x_64) ;  /* 0xfffffffc00ec7947 */ /* 0x000fea000383ffff */
.L_x_57:
[----:B------:R-:W-:Y:S05]  /*3390*/  BRA.U UP4, `(.L_x_65) ;  /* 0x0000001104d87547 */ /* 0x000fea000b800000 */
[----:B------:R-:W-:Y:S01]  /*33a0*/  UMOV UR6, 0x40 ;  /* 0x0000004000067882 */ /* 0x000fe20000000000 */
[----:B------:R-:W-:Y:S01]  /*33b0*/  NOP ;  /* 0x0000000000007918 */ /* 0x000fe20000000000 */
[----:B------:R-:W-:Y:S01]  /*33c0*/  ULEA UR6, UR42, UR6, 0x18 ;  /* 0x000000062a067291 */ /* 0x000fe2000f8ec0ff */
[----:B------:R-:W-:Y:S02]  /*33d0*/  UMOV UR7, 0x400 ;  /* 0x0000040000077882 */ /* 0x000fe40000000000 */
[----:B------:R-:W-:-:S06]  /*33e0*/  ULEA UR42, UR42, UR7, 0x18 ;  /* 0x000000072a2a7291 */ /* 0x000fcc000f8ec0ff */
[----:B------:R-:W1:Y:S02]  /*33f0*/  LDS.U8 R2, [UR6+0x1c] ;  /* 0x00001c06ff027984 */ /* 0x000e640008000000 */
[----:B-1----:R-:W-:-:S13]  /*3400*/  ISETP.NE.AND P0, PT, R2, RZ, PT ;  /* 0x000000ff0200720c */ /* 0x002fda0003f05270 */
[----:B------:R-:W-:Y:S05]  /*3410*/  @P0 BRA `(.L_x_66) ;  /* 0x0000000400080947 */ /* 0x000fea0003800000 */
[----:B------:R-:W-:Y:S02]  /*3420*/  UISETP.NE.U32.AND UP0, UPT, UR5, 0x1, UPT ;  /* 0x000000010500788c */ /* 0x000fe4000bf05070 */
[----:B------:R-:W-:-:S07]  /*3430*/  UIADD3 UR8, UPT, UPT, UR6, 0x8, URZ ;  /* 0x0000000806087890 */ /* 0x000fce000fffe0ff */
[----:B------:R-:W-:Y:S05]  /*3440*/  BRA.U !UP0, `(.L_x_67) ;  /* 0x00000001089c7547 */ /* 0x000fea000b800000 */
[----:B------:R-:W-:Y:S01]  /*3450*/  ELECT P0, URZ, PT ;  /* 0x0000000000ff782f */ /* 0x000fe20003800000 */
[----:B------:R-:W-:-:S12]  /*3460*/  BSSY B0, `(.L_x_67) ;  /* 0x0000025000007945 */ /* 0x000fd80003800000 */
[----:B------:R-:W-:Y:S05]  /*3470*/  @!P0 BRA `(.L_x_68) ;  /* 0x00000000008c8947 */ /* 0x000fea0003800000 */
[----:B------:R-:W-:-:S05]  /*3480*/  UMOV UR7, 0x10 ;  /* 0x0000001000077882 */ /* 0x000fca0000000000 */
[----:B------:R-:W-:Y:S04]  /*3490*/  DEPBAR.LE SB1, 0x36 ;  /* 0x00009d800000791a */ /* 0x000fe80000000000 */
[----:B------:R-:W1:Y:S02]  /*34a0*/  UTCATOMSWS.2CTA.FIND_AND_SET.ALIGN UP1, UR7, UR7 ;  /* 0x00000007000775e3 */ /* 0x000e640008220800 */
[----:B-1----:R-:W-:Y:S01]  /*34b0*/  MOV R9, UR7 ;  /* 0x0000000700097c02 */ /* 0x002fe20008000f00 */
[----:B------:R-:W-:Y:S06]  /*34c0*/  BRA.U UP1, `(.L_x_69) ;  /* 0x0000000101187547 */ /* 0x000fec000b800000 */
.L_x_70:
[----:B------:R-:W-:Y:S05]  /*34d0*/  NANOSLEEP 0x64 ;  /* 0x000000640000795d */ /* 0x000fea0003800000 */
[----:B------:R-:W-:-:S05]  /*34e0*/  UMOV UR7, 0x10 ;  /* 0x0000001000077882 */ /* 0x000fca0000000000 */
[----:B------:R-:W-:Y:S04]  /*34f0*/  DEPBAR.LE SB1, 0x36 ;  /* 0x00009d800000791a */ /* 0x000fe80000000000 */
[----:B------:R-:W1:Y:S02]  /*3500*/  UTCATOMSWS.2CTA.FIND_AND_SET.ALIGN UP1, UR7, UR7 ;  /* 0x00000007000775e3 */ /* 0x000e640008220800 */
[----:B-1----:R-:W-:Y:S01]  /*3510*/  MOV R9, UR7 ;  /* 0x0000000700097c02 */ /* 0x002fe20008000f00 */
[----:B------:R-:W-:Y:S05]  /*3520*/  BRA.U !UP1, `(.L_x_70) ;  /* 0xfffffffd09e87547 */ /* 0x000fea000b83ffff */
.L_x_69:
[----:B------:R-:W1:Y:S01]  /*3530*/  LDS R5, [UR6+0x10] ;  /* 0x00001006ff057984 */ /* 0x000e620008000800 */
[----:B------:R-:W-:Y:S01]  /*3540*/  IMAD.U32 R3, RZ, RZ, UR42 ;  /* 0x0000002aff037e24 */ /* 0x000fe2000f8e00ff */
[----:B------:R-:W-:-:S03]  /*3550*/  MOV R2, UR4 ;  /* 0x0000000400027c02 */ /* 0x000fc60008000f00 */
[----:B------:R-:W-:Y:S01]  /*3560*/  VIADD R3, R3, 0x1a0 ;  /* 0x000001a003037836 */ /* 0x000fe20000000000 */
[----:B-1----:R-:W-:-:S04]  /*3570*/  SHF.L.U32 R5, R5, 0x1f, RZ ;  /* 0x0000001f05057819 */ /* 0x002fc800000006ff */
[----:B------:R-:W1:Y:S02]  /*3580*/  SYNCS.PHASECHK.TRANS64.TRYWAIT P0, [UR6+0x8], R5 ;  /* 0x00000805ff0075a7 */ /* 0x000e640008001106 */
[----:B-1----:R-:W-:Y:S05]  /*3590*/  @P0 BRA `(.L_x_71) ;  /* 0x0000000000080947 */ /* 0x002fea0003800000 */
[----:B------:R-:W1:Y:S02]  /*35a0*/  SYNCS.PHASECHK.TRANS64.TRYWAIT P0, [UR6+0x8], R5 ;  /* 0x00000805ff0075a7 */ /* 0x000e640008001106 */
[----:B-1----:R-:W-:Y:S05]  /*35b0*/  @!P0 BRA `(.L_x_72) ;  /* 0x0000003800288947 */ /* 0x002fea0003800000 */
.L_x_71:
[----:B-1----:R-:W-:Y:S01]  /*35c0*/  HFMA2 R4, -RZ, RZ, 0, 5.9604644775390625e-08 ;  /* 0x00000001ff047431 */ /* 0x002fe200000001ff */
[----:B------:R-:W-:Y:S01]  /*35d0*/  UPRMT UR7, UR4, 0x654, UR8 ;  /* 0x0000065404077896 */ /* 0x000fe20008000008 */
[----:B------:R-:W-:Y:S01]  /*35e0*/  IMAD.MOV.U32 R7, RZ, RZ, 0xffff ;  /* 0x0000ffffff077424 */ /* 0x000fe200078e00ff */
[----:B------:R-:W-:Y:S01]  /*35f0*/  PRMT R2, R2, 0x654, R3 ;  /* 0x0000065402027816 */ /* 0x000fe20000000003 */
[----:B------:R-:W-:Y:S02]  /*3600*/  IMAD.MOV.U32 R5, RZ, RZ, 0x4 ;  /* 0x00000004ff057424 */ /* 0x000fe400078e00ff */
[----:B------:R-:W-:Y:S01]  /*3610*/  IMAD.SHL.U32 R8, R9, 0x20, RZ ;  /* 0x0000002009087824 */ /* 0x000fe200078e00ff */
[----:B------:R-:W-:Y:S02]  /*3620*/  MOV R3, UR7 ;  /* 0x0000000700037c02 */ /* 0x000fe40008000f00 */
[-C--:B------:R-:W-:Y:S01]  /*3630*/  SHF.L.U32 R7, R7, R9.reuse, RZ ;  /* 0x0000000907077219 */ /* 0x080fe200000006ff */
[----:B------:R1:W-:Y:S01]  /*3640*/  SYNCS.ARRIVE.TRANS64.RED RZ, [UR7], R5 ;  /* 0x00000005ffff79a7 */ /* 0x0003e20008000407 */
[----:B------:R-:W-:Y:S01]  /*3650*/  SHF.L.U32 R6, R4, R9, RZ ;  /* 0x0000000904067219 */ /* 0x000fe200000006ff */
[----:B------:R1:W-:Y:S04]  /*3660*/  STS [UR42+0x1a0], R8 ;  /* 0x0001a008ff007988 */ /* 0x0003e8000800082a */
[----:B------:R1:W-:Y:S04]  /*3670*/  STAS [R2.64], R9 ;  /* 0x0000000902007dbd */ /* 0x0003e8000c0008ff */
[----:B------:R1:W-:Y:S04]  /*3680*/  ATOMS.OR RZ, [UR6+0x14], R7 ;  /* 0x00001407ffff798c */ /* 0x0003e8000b000006 */
[----:B------:R1:W-:Y:S04]  /*3690*/  ATOMS.OR RZ, [UR6+0x18], R6 ;  /* 0x00001806ffff798c */ /* 0x0003e8000b000006 */
[----:B------:R1:W-:Y:S02]  /*36a0*/  ATOMS.XOR RZ, [UR6+0x10], R4 ;  /* 0x00001004ffff798c */ /* 0x0003e4000b800006 */
.L_x_68:
[----:B------:R-:W-:Y:S05]  /*36b0*/  BSYNC B0 ;  /* 0x0000000000007941 */ /* 0x000fea0003800000 */
.L_x_67:
[----:B------:R-:W-:Y:S05]  /*36c0*/  BRA.U UP0, `(.L_x_73) ;  /* 0x00000001006c7547 */ /* 0x000fea000b800000 */
[----:B------:R-:W-:-:S03]  /*36d0*/  UMOV UR7, 0xffffffff ;  /* 0xffffffff00077882 */ /* 0x000fc60000000000 */
[----:B------:R-:W-:Y:S05]  /*36e0*/  BRA.DIV UR7, `(.L_x_74) ;  /* 0x0000003607f47947 */ /* 0x000fea000b800000 */
[----:B------:R-:W-:-:S13]  /*36f0*/  ELECT P6, URZ, PT ;  /* 0x0000000000ff782f */ /* 0x000fda00038c0000 */
.L_x_153:
[----:B------:R-:W-:Y:S05]  /*3700*/  @!P6 BRA `(.L_x_73) ;  /* 0x00000000005ce947 */ /* 0x000fea0003800000 */
[----:B-1----:R-:W1:Y:S02]  /*3710*/  LDS R3, [UR6+0x10] ;  /* 0x00001006ff037984 */ /* 0x002e640008000800 */
[----:B-1----:R-:W-:-:S04]  /*3720*/  SHF.L.U32 R3, R3, 0x1f, RZ ;  /* 0x0000001f03037819 */ /* 0x002fc800000006ff */
[----:B------:R-:W1:Y:S02]  /*3730*/  SYNCS.PHASECHK.TRANS64.TRYWAIT P0, [UR6+0x8], R3 ;  /* 0x00000803ff0075a7 */ /* 0x000e640008001106 */
[----:B-1----:R-:W-:Y:S05]  /*3740*/  @P0 BRA `(.L_x_75) ;  /* 0x0000000000080947 */ /* 0x002fea0003800000 */
[----:B------:R-:W1:Y:S02]  /*3750*/  SYNCS.PHASECHK.TRANS64.TRYWAIT P0, [UR6+0x8], R3 ;  /* 0x00000803ff0075a7 */ /* 0x000e640008001106 */
[----:B-1----:R-:W-:Y:S05]  /*3760*/  @!P0 BRA `(.L_x_76) ;  /* 0x0000003400f48947 */ /* 0x002fea0003800000 */
.L_x_75:
[----:B------:R-:W2:Y:S01]  /*3770*/  LDS R5, [UR42+0x1a0] ;  /* 0x0001a02aff057984 */ /* 0x000ea20008000800 */
[----:B-1----:R-:W-:Y:S02]  /*3780*/  HFMA2 R2, -RZ, RZ, 0, 5.9604644775390625e-08 ;  /* 0x00000001ff027431 */ /* 0x002fe400000001ff */
[----:B------:R-:W-:Y:S01]  /*3790*/  IMAD.MOV.U32 R3, RZ, RZ, 0xffff ;  /* 0x0000ffffff037424 */ /* 0x000fe200078e00ff */
[----:B------:R-:W-:Y:S01]  /*37a0*/  UPRMT UR7, UR4, 0x654, UR8 ;  /* 0x0000065404077896 */ /* 0x000fe20008000008 */
[----:B--2---:R-:W-:-:S03]  /*37b0*/  IMAD.SHL.U32 R4, R5, 0x20, RZ ;  /* 0x0000002005047824 */ /* 0x004fc600078e00ff */
[-C--:B------:R-:W-:Y:S02]  /*37c0*/  SHF.L.U32 R3, R3, R5.reuse, RZ ;  /* 0x0000000503037219 */ /* 0x080fe400000006ff */
[----:B------:R-:W-:Y:S01]  /*37d0*/  SHF.L.U32 R5, R2, R5, RZ ;  /* 0x0000000502057219 */ /* 0x000fe200000006ff */
[----:B------:R2:W-:Y:S04]  /*37e0*/  STS [UR42+0x1a0], R4 ;  /* 0x0001a004ff007988 */ /* 0x0005e8000800082a */
[----:B------:R2:W-:Y:S04]  /*37f0*/  ATOMS.OR RZ, [UR6+0x14], R3 ;  /* 0x00001403ffff798c */ /* 0x0005e8000b000006 */
[----:B------:R2:W-:Y:S01]  /*3800*/  ATOMS.OR RZ, [UR6+0x18], R5 ;  /* 0x00001805ffff798c */ /* 0x0005e2000b000006 */
[----:B------:R-:W-:Y:S03]  /*3810*/  SYNCS.ARRIVE.TRANS64.RED.A1T0 RZ, [UR7], RZ ;  /* 0x000000ffffff79a7 */ /* 0x000fe60008100407 */
[----:B------:R2:W-:Y:S01]  /*3820*/  ATOMS.XOR RZ, [UR6+0x10], R2 ;  /* 0x00001002ffff798c */ /* 0x0005e2000b800006 */
[----:B------:R-:W-:Y:S05]  /*3830*/  BRA `(.L_x_73) ;  /* 0x0000000000107947 */ /* 0x000fea0003800000 */
.L_x_66:
[----:B------:R-:W-:-:S05]  /*3840*/  MOV R2, 0xffffffff ;  /* 0xffffffff00027802 */ /* 0x000fca0000000f00 */
[----:B------:R1:W-:Y:S02]  /*3850*/  STS [UR42+0x1a0], R2 ;  /* 0x0001a002ff007988 */ /* 0x0003e4000800082a */
[----:B-1----:R-:W-:Y:S02]  /*3860*/  MOV R2, 0x3880 ;  /* 0x0000388000027802 */ /* 0x002fe40000000f00 */
[----:B-----5:R-:W-:Y:S05]  /*3870*/  CALL.REL.NOINC `($__internal_1_$__cuda_sm10x_tcgen05_guardrail_trap_phase_invalid_during_alloc) ;  /* 0x0000003800fc7944 */ /* 0x020fea0003c00000 */
.L_x_73:
[----:B------:R-:W-:Y:S05]  /*3880*/  WARPSYNC.ALL ;  /* 0x0000000000007948 */ /* 0x000fea0003800000 */
[----:B------:R-:W3:Y:S01]  /*3890*/  S2UR UR7, SR_CgaCtaId ;  /* 0x00000000000779c3 */ /* 0x000ee20000008800 */
[----:B------:R-:W-:Y:S01]  /*38a0*/  UMOV UR6, 0x400 ;  /* 0x0000040000067882 */ /* 0x000fe20000000000 */
[----:B------:R-:W-:-:S06]  /*38b0*/  NOP ;  /* 0x0000000000007918 */ /* 0x000fcc0000000000 */
[----:B------:R-:W-:Y:S06]  /*38c0*/  BAR.ARV 0x6, 0xa0 ;  /* 0x0182800000007b1d */ /* 0x000fec0000002000 */
[----:B------:R-:W4:Y:S01]  /*38d0*/  LDCU UR8, c[0x0][0x38c] ;  /* 0x00007180ff0877ac */ /* 0x000f220008000800 */
[----:B------:R-:W-:Y:S01]  /*38e0*/  LOP3.LUT R10, R10, 0xffff, RZ, 0xc0, !PT ;  /* 0x0000ffff0a0a7812 */ /* 0x000fe200078ec0ff */
[----:B-1----:R-:W-:Y:S01]  /*38f0*/  IMAD.MOV.U32 R9, RZ, RZ, 0x1 ;  /* 0x00000001ff097424 */ /* 0x002fe200078e00ff */
[----:B------:R-:W-:Y:S01]  /*3900*/  LOP3.LUT R0, R0, 0xffff, RZ, 0xc0, !PT ;  /* 0x0000ffff00007812 */ /* 0x000fe200078ec0ff */
[----:B------:R-:W-:Y:S01]  /*3910*/  IMAD.MOV.U32 R8, RZ, RZ, RZ ;  /* 0x000000ffff087224 */ /* 0x000fe200078e00ff */
[----:B------:R-:W-:Y:S01]  /*3920*/  R2UR UR12, R10 ;  /* 0x000000000a0c72ca */ /* 0x000fe200000e0000 */
[----:B------:R-:W-:Y:S01]  /*3930*/  UMOV UR19, URZ ;  /* 0x000000ff00137c82 */ /* 0x000fe20008000000 */
[----:B------:R-:W-:Y:S01]  /*3940*/  R2UR UR11, R0 ;  /* 0x00000000000b72ca */ /* 0x000fe200000e0000 */
[----:B------:R-:W-:Y:S01]  /*3950*/  UMOV UR18, URZ ;  /* 0x000000ff00127c82 */ /* 0x000fe20008000000 */
[----:B------:R-:W-:Y:S01]  /*3960*/  UMOV UR17, URZ ;  /* 0x000000ff00117c82 */ /* 0x000fe20008000000 */
[----:B---3--:R-:W-:-:S02]  /*3970*/  ULEA UR7, UR7, UR6, 0x18 ;  /* 0x0000000607077291 */ /* 0x008fc4000f8ec0ff */
[----:B------:R-:W-:Y:S02]  /*3980*/  UISETP.NE.AND UP2, UPT, UR5, URZ, UPT ;  /* 0x000000ff0500728c */ /* 0x000fe4000bf45270 */
[----:B------:R-:W-:Y:S02]  /*3990*/  UIADD3 UR13, UPT, UPT, UR7, 0x1280, URZ ;  /* 0x00001280070d7890 */ /* 0x000fe4000fffe0ff */
[----:B------:R-:W-:Y:S02]  /*39a0*/  UIADD3 UR14, UPT, UPT, UR7, 0x35280, URZ ;  /* 0x00035280070e7890 */ /* 0x000fe4000fffe0ff */
[----:B----4-:R-:W-:Y:S01]  /*39b0*/  UIADD3 UR8, UPT, UPT, UR8, 0x7f, URZ ;  /* 0x0000007f08087890 */ /* 0x010fe2000fffe0ff */
[----:B--2---:R-:W1:Y:S01]  /*39c0*/  LDS R2, [UR7+0x1a0] ;  /* 0x0001a007ff027984 */ /* 0x004e620008000800 */
[----:B------:R-:W-:Y:S02]  /*39d0*/  USHF.R.U32.HI UR13, URZ, 0x4, UR13 ;  /* 0x00000004ff0d7899 */ /* 0x000fe4000801160d */
[----:B------:R-:W-:-:S02]  /*39e0*/  USHF.R.S32.HI UR6, URZ, 0x1f, UR8 ;  /* 0x0000001fff067899 */ /* 0x000fc40008011408 */
[----:B------:R-:W-:Y:S02]  /*39f0*/  USHF.R.U32.HI UR14, URZ, 0x4, UR14 ;  /* 0x00000004ff0e7899 */ /* 0x000fe4000801160e */
[----:B------:R-:W-:Y:S02]  /*3a00*/  ULEA.HI UR6, UR6, UR8, URZ, 0x7 ;  /* 0x0000000806067291 */ /* 0x000fe4000f8f38ff */
[----:B------:R-:W-:Y:S02]  /*3a10*/  ULOP3.LUT UR13, UR13, 0x3fff, URZ, 0xc0, !UPT ;  /* 0x00003fff0d0d7892 */ /* 0x000fe4000f8ec0ff */
[----:B------:R-:W-:Y:S02]  /*3a20*/  USHF.R.S32.HI UR6, URZ, 0x7, UR6 ;  /* 0x00000007ff067899 */ /* 0x000fe40008011406 */
[----:B------:R-:W-:Y:S02]  /*3a30*/  ULOP3.LUT UR14, UR14, 0x3fff, URZ, 0xc0, !UPT ;  /* 0x00003fff0e0e7892 */ /* 0x000fe4000f8ec0ff */
[----:B------:R-:W-:Y:S01]  /*3a40*/  UISETP.LT.AND UP0, UPT, UR6, 0x1, UPT ;  /* 0x000000010600788c */ /* 0x000fe2000bf01270 */
[----:B------:R-:W-:Y:S01]  /*3a50*/  UMOV UR28, 0x0 ;  /* 0x00000000001c7882 */ /* 0x000fe20000000000 */
[----:B------:R-:W-:Y:S01]  /*3a60*/  UMOV UR29, 0x10040010 ;  /* 0x10040010001d7882 */ /* 0x000fe20000000000 */
[----:B------:R-:W-:-:S02]  /*3a70*/  ULOP3.LUT UR13, UR13, 0x10000, URZ, 0xfc, !UPT ;  /* 0x000100000d0d7892 */ /* 0x000fc4000f8efcff */
[----:B------:R-:W-:Y:S02]  /*3a80*/  ULOP3.LUT UR14, UR14, 0x10000, URZ, 0xfc, !UPT ;  /* 0x000100000e0e7892 */ /* 0x000fe4000f8efcff */
[----:B------:R-:W-:Y:S01]  /*3a90*/  USEL UR20, UR6, 0x1, !UP0 ;  /* 0x0000000106147887 */ /* 0x000fe2000c000000 */
[----:B------:R-:W-:Y:S01]  /*3aa0*/  UMOV UR26, 0x0 ;  /* 0x00000000001a7882 */ /* 0x000fe20000000000 */
[----:B------:R-:W-:Y:S01]  /*3ab0*/  UMOV UR27, 0x10040010 ;  /* 0x10040010001b7882 */ /* 0x000fe20000000000 */
[----:B------:R-:W-:Y:S01]  /*3ac0*/  UMOV UR24, 0x0 ;  /* 0x0000000000187882 */ /* 0x000fe20000000000 */
[----:B------:R-:W-:Y:S01]  /*3ad0*/  UMOV UR25, 0x10040010 ;  /* 0x1004001000197882 */ /* 0x000fe20000000000 */
[----:B------:R-:W-:Y:S01]  /*3ae0*/  UMOV UR22, 0x0 ;  /* 0x0000000000167882 */ /* 0x000fe20000000000 */
[----:B------:R-:W-:Y:S01]  /*3af0*/  UMOV UR23, 0x10040010 ;  /* 0x1004001000177882 */ /* 0x000fe20000000000 */
[----:B-1----:R-:W-:Y:S02]  /*3b00*/  R2UR UR21, R2 ;  /* 0x00000000021572ca */ /* 0x002fe400000e0000 */
[----:B------:R-:W-:-:S13]  /*3b10*/  CS2R R2, SRZ ;  /* 0x0000000000027805 */ /* 0x000fda000001ff00 */
.L_x_84:
[C---:B------:R-:W-:Y:S02]  /*3b20*/  LEA R0, R8.reuse, UR7, 0x3 ;  /* 0x0000000708007c11 */ /* 0x040fe4000f8e18ff */
[----:B------:R-:W-:Y:S02]  /*3b30*/  SHF.L.U32 R4, R3, 0x1f, RZ ;  /* 0x0000001f03047819 */ /* 0x000fe400000006ff */
[----:B------:R-:W-:Y:S02]  /*3b40*/  LEA R5, R8, UR7, 0x4 ;  /* 0x0000000708057c11 */ /* 0x000fe4000f8e20ff */
[----:B------:R-:W1:Y:S02]  /*3b50*/  SYNCS.PHASECHK.TRANS64.TRYWAIT P0, [R0+URZ+0xf0], R4 ;  /* 0x0000f004000075a7 */ /* 0x000e6400080011ff */
[----:B-1-34-:R-:W-:Y:S05]  /*3b60*/  @!P0 BRA `(.L_x_77) ;  /* 0x00000034000c8947 */ /* 0x01afea0003800000 */
.L_x_154:
[----:B-1----:R-:W1:Y:S01]  /*3b70*/  LDS.128 R4, [R5+0x180] ;  /* 0x0001800005047984 */ /* 0x002e620000000c00 */
[----:B------:R-:W-:Y:S02]  /*3b80*/  VIADD R0, R0, 0x100 ;  /* 0x0000010000007836 */ /* 0x000fe40000000000 */
[----:B------:R-:W-:Y:S01]  /*3b90*/  VIADD R8, R8, 0x1 ;  /* 0x0000000108087836 */ /* 0x000fe20000000000 */
[----:B------:R-:W-:Y:S01]  /*3ba0*/  @!PT LDS RZ, [RZ] ;  /* 0x00000000fffff984 */ /* 0x000fe20000000800 */
[----:B------:R-:W-:Y:S01]  /*3bb0*/  @!PT LDS RZ, [RZ] ;  /* 0x00000000fffff984 */ /* 0x000fe20000000800 */
[----:B------:R-:W-:Y:S01]  /*3bc0*/  @!PT LDS RZ, [RZ] ;  /* 0x00000000fffff984 */ /* 0x000fe20000000800 */
[----:B------:R-:W-:Y:S01]  /*3bd0*/  @!PT LDS RZ, [RZ] ;  /* 0x00000000fffff984 */ /* 0x000fe20000000800 */
[----:B------:R2:W-:Y:S06]  /*3be0*/  MEMBAR.ALL.CTA ;  /* 0x0000000000007992 */ /* 0x0005ec0000008000 */
[----:B--2---:R-:W2:Y:S01]  /*3bf0*/  FENCE.VIEW.ASYNC.S ;  /* 0x00000000000073c6 */ /* 0x004ea20000000000 */
[----:B------:R-:W-:-:S04]  /*3c00*/  PRMT R0, RZ, 0x654, R0 ;  /* 0x00000654ff007816 */ /* 0x000fc80000000000 */
[----:B--2---:R2:W-:Y:S01]  /*3c10*/  SYNCS.ARRIVE.TRANS64.RED.A1T0 RZ, [R0+URZ], RZ ;  /* 0x000000ff00ff79a7 */ /* 0x0045e200081004ff */
[----:B-1----:R-:W-:Y:S01]  /*3c20*/  LOP3.LUT P1, RZ, R6, 0x1, RZ, 0xc0, !PT ;  /* 0x0000000106ff7812 */ /* 0x002fe2000782c0ff */
[----:B--2---:R-:W-:-:S12]  /*3c30*/  BRA.U UP2, `(.L_x_78) ;  /* 0x0000000502087547 */ /* 0x004fd8000b800000 */
[----:B------:R-:W1:Y:S01]  /*3c40*/  LDCU UR8, c[0x0][0x38c] ;  /* 0x00007180ff0877ac */ /* 0x000e620008000800 */
[----:B------:R-:W-:Y:S02]  /*3c50*/  PLOP3.LUT P2, PT, PT, PT, PT, 0x80, 0x8 ;  /* 0x000000000008781c */ /* 0x000fe40003f4f070 */
[----:B------:R-:W-:Y:S01]  /*3c60*/  SHF.L.U32 R4, R9, 0x1f, RZ ;  /* 0x0000001f09047819 */ /* 0x000fe200000006ff */
[----:B------:R-:W-:Y:S02]  /*3c70*/  ULEA UR9, UR19, UR7, 0x3 ;  /* 0x0000000713097291 */ /* 0x000fe4000f8e18ff */
[----:B------:R-:W-:Y:S02]  /*3c80*/  ULEA UR10, UR19, UR21, 0x4 ;  /* 0x00000015130a7291 */ /* 0x000fe4000f8e20ff */
[----:B-1----:R-:W-:-:S06]  /*3c90*/  UISETP.GE.AND UP0, UPT, UR8, 0x1, UPT ;  /* 0x000000010800788c */ /* 0x002fcc000bf06270 */
[----:B------:R-:W-:-:S05]  /*3ca0*/  PLOP3.LUT P0, PT, PT, PT, UP0, 0x80, 0x8 ;  /* 0x000000000008781c */ /* 0x000fca0003f0f008 */
[----:B------:R-:W-:-:S08]  /*3cb0*/  @UP0 ULEA UR8, UR18, UR7, 0x3 ;  /* 0x0000000712080291 */ /* 0x000fd0000f8e18ff */
[----:B------:R-:W-:-:S04]  /*3cc0*/  @P0 SHF.L.U32 R0, R2, 0x1f, RZ ;  /* 0x0000001f02000819 */ /* 0x000fc800000006ff */
[----:B------:R1:W2:Y:S01]  /*3cd0*/  @P0 SYNCS.PHASECHK.TRANS64.TRYWAIT P2, [UR8], R0 ;  /* 0x00000000ff0005a7 */ /* 0x0002a20008041108 */
[----:B------:R-:W3:Y:S02]  /*3ce0*/  SYNCS.PHASECHK.TRANS64.TRYWAIT P0, [UR9+0x130], R4 ;  /* 0x00013004ff0075a7 */ /* 0x000ee40008001109 */
[----:B-123--:R-:W-:Y:S05]  /*3cf0*/  @!P0 BRA `(.L_x_79) ;  /* 0x0000003000bc8947 */ /* 0x00efea0003800000 */
.L_x_156:
[----:B------:R-:W-:Y:S01]  /*3d00*/  UMOV UR16, UR17 ;  /* 0x0000001100107c82 */ /* 0x000fe20008000000 */
[----:B------:R-:W-:Y:S05]  /*3d10*/  BRA.U !UP0, `(.L_x_80) ;  /* 0x0000000108c07547 */ /* 0x000fea000b800000 */
[----:B------:R-:W-:Y:S02]  /*3d20*/  UIADD3 UR16, UPT, UPT, UR20, UR17, URZ ;  /* 0x0000001114107290 */ /* 0x000fe4000fffe0ff */
[----:B------:R-:W-:Y:S01]  /*3d30*/  UPLOP3.LUT UP3, UPT, UPT, UPT, UPT, 0x40, 0x4 ;  /* 0x000000000004789c */ /* 0x000fe20003f6e870 */
[----:B------:R-:W-:Y:S01]  /*3d40*/  UMOV UR15, UR6 ;  /* 0x00000006000f7c82 */ /* 0x000fe20008000000 */
[----:B------:R-:W-:-:S09]  /*3d50*/  UMOV UR46, UR18 ;  /* 0x00000012002e7c82 */ /* 0x000fd20008000000 */
.L_x_83:
[----:B--2---:R-:W-:Y:S01]  /*3d60*/  ULEA UR8, UR46, UR7, 0x3 ;  /* 0x000000072e087291 */ /* 0x004fe2000f8e18ff */
[----:B---3--:R-:W-:Y:S11]  /*3d70*/  @P2 BRA `(.L_x_81) ;  /* 0x00000000000c2947 */ /* 0x008ff60003800000 */
[----:B-1----:R-:W-:Y:S04]  /*3d80*/  SHF.L.U32 R4, R2, 0x1f, RZ ;  /* 0x0000001f02047819 */ /* 0x002fe800000006ff */
[----:B------:R-:W1:Y:S02]  /*3d90*/  SYNCS.PHASECHK.TRANS64.TRYWAIT P0, [UR8], R4 ;  /* 0x00000004ff0075a7 */ /* 0x000e640008001108 */
[----:B-1----:R-:W-:Y:S05]  /*3da0*/  @!P0 BRA `(.L_x_82) ;  /* 0x0000003000a88947 */ /* 0x002fea0003800000 */
.L_x_81:
[----:B------:R-:W-:Y:S01]  /*3db0*/  UISETP.NE.AND UP0, UPT, UR15, 0x1, UPT ;  /* 0x000000010f00788c */ /* 0x000fe2000bf05270 */
[----:B------:R-:W-:Y:S01]  /*3dc0*/  PLOP3.LUT P2, PT, PT, PT, PT, 0x80, 0x8 ;  /* 0x000000000008781c */ /* 0x000fe20003f4f070 */
[----:B------:R-:W-:Y:S02]  /*3dd0*/  UIADD3 UR18, UPT, UPT, UR46, 0x1, URZ ;  /* 0x000000012e127890 */ /* 0x000fe4000fffe0ff */
[----:B------:R-:W-:Y:S02]  /*3de0*/  ULEA UR32, UR46, UR14, 0x6 ;  /* 0x0000000e2e207291 */ /* 0x000fe4000f8e30ff */
[----:B------:R-:W-:Y:S01]  /*3df0*/  UISETP.NE.AND UP1, UPT, UR18, 0xd, UPT ;  /* 0x0000000d1200788c */ /* 0x000fe2000bf25270 */
[----:B------:R-:W-:Y:S01]  /*3e00*/  PLOP3.LUT P0, PT, PT, PT, UP0, 0x80, 0x8 ;  /* 0x000000000008781c */ /* 0x000fe20003f0f008 */
[----:B------:R-:W-:Y:S02]  /*3e10*/  UIADD3 UR44, UPT, UPT, UR32, 0x2, URZ ;  /* 0x00000002202c7890 */ /* 0x000fe4000fffe0ff */
[----:B------:R-:W-:Y:S02]  /*3e20*/  USEL UR31, URZ, 0x1, UP1 ;  /* 0x00000001ff1f7887 */ /* 0x000fe40008800000 */
[----:B------:R-:W-:Y:S02]  /*3e30*/  USEL UR18, UR18, URZ, UP1 ;  /* 0x000000ff12127287 */ /* 0x000fe40008800000 */
[----:B------:R-:W-:Y:S02]  /*3e40*/  UIADD3 UR40, UPT, UPT, UR32, 0x4, URZ ;  /* 0x0000000420287890 */ /* 0x000fe4000fffe0ff */
[----:B------:R-:W-:Y:S01]  /*3e50*/  @UP0 ULEA UR30, UR18, UR7, 0x3 ;  /* 0x00000007121e0291 */ /* 0x000fe2000f8e18ff */
[----:B------:R-:W-:Y:S01]  /*3e60*/  LOP3.LUT R2, R2, UR31, RZ, 0x3c, !PT ;  /* 0x0000001f02027c12 */ /* 0x000fe2000f8e3cff */
[----:B------:R-:W-:Y:S02]  /*3e70*/  UIADD3 UR36, UPT, UPT, UR32, 0x6, URZ ;  /* 0x0000000620247890 */ /* 0x000fe4000fffe0ff */
[----:B------:R-:W-:Y:S01]  /*3e80*/  UIADD3 UR8, UPT, UPT, UR8, 0x68, URZ ;  /* 0x0000006808087890 */ /* 0x000fe2000fffe0ff */
[----:B-1----:R-:W-:Y:S01]  /*3e90*/  @P0 SHF.L.U32 R0, R2, 0x1f, RZ ;  /* 0x0000001f02000819 */ /* 0x002fe200000006ff */
[----:B------:R-:W-:Y:S02]  /*3ea0*/  UIADD3 UR17, UPT, UPT, UR17, 0x1, URZ ;  /* 0x0000000111117890 */ /* 0x000fe4000fffe0ff */
[----:B------:R-:W-:Y:S01]  /*3eb0*/  UIADD3 UR15, UPT, UPT, UR15, -0x1, URZ ;  /* 0xffffffff0f0f7890 */ /* 0x000fe2000fffe0ff */
[----:B------:R2:W3:Y:S01]  /*3ec0*/  @P0 SYNCS.PHASECHK.TRANS64.TRYWAIT P2, [UR30], R0 ;  /* 0x00000000ff0005a7 */ /* 0x0004e2000804111e */
[----:B------:R-:W-:Y:S02]  /*3ed0*/  ULEA UR30, UR46, UR13, 0xa ;  /* 0x0000000d2e1e7291 */ /* 0x000fe4000f8e50ff */
[----:B------:R-:W-:Y:S02]  /*3ee0*/  UISETP.NE.AND UP0, UPT, UR17, UR16, UPT ;  /* 0x000000101100728c */ /* 0x000fe4000bf05270 */
[----:B------:R-:W-:Y:S02]  /*3ef0*/  UIADD3 UR42, UPT, UPT, UR30, 0x2, URZ ;  /* 0x000000021e2a7890 */ /* 0x000fe4000fffe0ff */
[----:B------:R-:W-:Y:S02]  /*3f00*/  UIADD3 UR38, UPT, UPT, UR30, 0x4, URZ ;  /* 0x000000041e267890 */ /* 0x000fe4000fffe0ff */
[----:B------:R-:W-:Y:S01]  /*3f10*/  UIADD3 UR34, UPT, UPT, UR30, 0x6, URZ ;  /* 0x000000061e227890 */ /* 0x000fe2000fffe0ff */
[----:B------:R-:W-:Y:S01]  /*3f20*/  UMOV UR33, 0x40004000 ;  /* 0x4000400000217882 */ /* 0x000fe20000000000 */
[----:B------:R-:W-:Y:S01]  /*3f30*/  UMOV UR31, 0x40004040 ;  /* 0x40004040001f7882 */ /* 0x000fe20000000000 */
[----:B------:R-:W-:Y:S01]  /*3f40*/  UMOV UR45, 0x40004000 ;  /* 0x40004000002d7882 */ /* 0x000fe20000000000 */
[----:B------:R2:W-:Y:S01]  /*3f50*/  UTCQMMA.2CTA gdesc[UR30], gdesc[UR32], tmem[UR10], tmem[UR28], idesc[UR29], UP3 ;  /* 0x00ff1c201e0075ea */ /* 0x0005e20009a0030a */
[----:B------:R-:W-:Y:S01]  /*3f60*/  UPLOP3.LUT UP3, UPT, UPT, UPT, UPT, 0x80, 0x8 ;  /* 0x000000000008789c */ /* 0x000fe20003f6f070 */
[----:B------:R-:W-:Y:S01]  /*3f70*/  UMOV UR43, 0x40004040 ;  /* 0x40004040002b7882 */ /* 0x000fe20000000000 */
[----:B------:R-:W-:Y:S01]  /*3f80*/  UMOV UR41, 0x40004000 ;  /* 0x4000400000297882 */ /* 0x000fe20000000000 */
[----:B------:R2:W-:Y:S01]  /*3f90*/  UTCQMMA.2CTA gdesc[UR42], gdesc[UR44], tmem[UR10], tmem[UR26], idesc[UR27], UPT ;  /* 0x00ff1a2c2a0075ea */ /* 0x0005e2000ba0030a */
[----:B------:R-:W-:Y:S01]  /*3fa0*/  UMOV UR39, 0x40004040 ;  /* 0x4000404000277882 */ /* 0x000fe20000000000 */
[----:B------:R-:W-:Y:S01]  /*3fb0*/  UMOV UR37, 0x40004000 ;  /* 0x4000400000257882 */ /* 0x000fe20000000000 */
[----:B------:R-:W-:Y:S01]  /*3fc0*/  UMOV UR35, 0x40004040 ;  /* 0x4000404000237882 */ /* 0x000fe20000000000 */
[----:B------:R2:W-:Y:S01]  /*3fd0*/  UTCQMMA.2CTA gdesc[UR38], gdesc[UR40], tmem[UR10], tmem[UR24], idesc[UR25], UPT ;  /* 0x00ff1828260075ea */ /* 0x0005e2000ba0030a */
[----:B------:R2:W-:Y:S01]  /*3fe0*/  UTCQMMA.2CTA gdesc[UR34], gdesc[UR36], tmem[UR10], tmem[UR22], idesc[UR23], UPT ;  /* 0x00ff1624220075ea */ /* 0x0005e2000ba0030a */
[----:B------:R2:W-:Y:S01]  /*3ff0*/  UTCBAR.2CTA.MULTICAST [UR8], URZ, UR12 ;  /* 0x000000ff080073e9 */ /* 0x0005e2000820080c */
[----:B------:R-:W-:Y:S01]  /*4000*/  UMOV UR46, UR18 ;  /* 0x00000012002e7c82 */ /* 0x000fe20008000000 */
[----:B------:R-:W-:Y:S05]  /*4010*/  BRA.U UP0, `(.L_x_83) ;  /* 0xfffffffd00507547 */ /* 0x000fea000b83ffff */
.L_x_80:
[----:B------:R-:W-:Y:S01]  /*4020*/  UIADD3 UR9, UPT, UPT, UR9, 0x110, URZ ;  /* 0x0000011009097890 */ /* 0x000fe2000fffe0ff */
[----:B------:R-:W-:-:S08]  /*4030*/  UMOV UR17, UR16 ;  /* 0x0000001000117c82 */ /* 0x000fd00008000000 */
[----:B------:R4:W-:Y:S01]  /*4040*/  UTCBAR.2CTA.MULTICAST [UR9], URZ, UR11 ;  /* 0x000000ff090073e9 */ /* 0x0009e2000820080b */
[----:B------:R-:W-:Y:S02]  /*4050*/  NOP ;  /* 0x0000000000007918 */ /* 0x000fe40000000000 */
.L_x_78:
[----:B------:R-:W-:Y:S01]  /*4060*/  UIADD3 UR19, UPT, UPT, UR19, 0x1, URZ ;  /* 0x0000000113137890 */ /* 0x000fe2000fffe0ff */
[----:B------:R-:W-:-:S03]  /*4070*/  ISETP.NE.AND P0, PT, R8, 0x2, PT ;  /* 0x000000020800780c */ /* 0x000fc60003f05270 */
[----:B------:R-:W-:Y:S01]  /*4080*/  UISETP.NE.AND UP0, UPT, UR19, 0x4, UPT ;  /* 0x000000041300788c */ /* 0x000fe2000bf05270 */
[----:B-12---:R-:W-:Y:S02]  /*4090*/  SEL R0, RZ, 0x1, P0 ;  /* 0x00000001ff007807 */ /* 0x006fe40000000000 */
[----:B------:R-:W-:Y:S01]  /*40a0*/  SEL R8, R8, RZ, P0 ;  /* 0x000000ff08087207 */ /* 0x000fe20000000000 */
[----:B------:R-:W-:Y:S01]  /*40b0*/  USEL UR8, URZ, 0x1, UP0 ;  /* 0x00000001ff087887 */ /* 0x000fe20008000000 */
[----:B------:R-:W-:Y:S01]  /*40c0*/  LOP3.LUT R3, R3, R0, RZ, 0x3c, !PT ;  /* 0x0000000003037212 */ /* 0x000fe200078e3cff */
[----:B------:R-:W-:-:S04]  /*40d0*/  USEL UR19, UR19, URZ, UP0 ;  /* 0x000000ff13137287 */ /* 0x000fc80008000000 */
[----:B------:R-:W-:Y:S01]  /*40e0*/  LOP3.LUT R9, R9, UR8, RZ, 0x3c, !PT ;  /* 0x0000000809097c12 */ /* 0x000fe2000f8e3cff */
[----:B------:R-:W-:Y:S07]  /*40f0*/  @P1 BRA `(.L_x_84) ;  /* 0xfffffff800881947 */ /* 0x000fee000383ffff */
[----:B------:R-:W1:Y:S01]  /*4100*/  S2UR UR6, SR_CgaCtaId ;  /* 0x00000000000679c3 */ /* 0x000e620000008800 */
[----:B------:R-:W-:Y:S01]  /*4110*/  ELECT P0, URZ, PT ;  /* 0x0000000000ff782f */ /* 0x000fe20003800000 */
[----:B------:R-:W-:Y:S01]  /*4120*/  HFMA2 R0, -RZ, RZ, 0, 5.9604644775390625e-08 ;  /* 0x00000001ff007431 */ /* 0x000fe200000001ff */
[----:B------:R-:W-:-:S05]  /*4130*/  UMOV UR8, 0x40 ;  /* 0x0000004000087882 */ /* 0x000fca0000000000 */
[----:B------:R-:W-:Y:S01]  /*4140*/  UVIRTCOUNT.DEALLOC.SMPOOL 0x80 ;  /* 0x000000800000784c */ /* 0x000fe20000000000 */
[----:B------:R-:W-:Y:S02]  /*4150*/  UISETP.NE.AND UP0, UPT, UR5, URZ, UPT ;  /* 0x000000ff0500728c */ /* 0x000fe4000bf05270 */
[----:B-1----:R-:W-:-:S09]  /*4160*/  ULEA UR6, UR6, UR8, 0x18 ;  /* 0x0000000806067291 */ /* 0x002fd2000f8ec0ff */
[----:B------:R1:W-:Y:S01]  /*4170*/  @P0 STS.U8 [UR6+0x1c], R0 ;  /* 0x00001c00ff000988 */ /* 0x0003e20008000006 */
[----:B------:R-:W-:Y:S05]  /*4180*/  BRA.U UP0, `(.L_x_85) ;  /* 0x0000000100a07547 */ /* 0x000fea000b800000 */
[----:B------:R-:W-:Y:S01]  /*4190*/  UIADD3 UR5, UPT, UPT, UR7, 0x130, URZ ;  /* 0x0000013007057890 */ /* 0x000fe2000fffe0ff */
[----:B------:R-:W-:-:S03]  /*41a0*/  SHF.L.U32 R2, R9, 0x1f, RZ ;  /* 0x0000001f09027819 */ /* 0x000fc600000006ff */
[----:B------:R-:W-:-:S09]  /*41b0*/  ULEA UR8, UR19, UR5, 0x3 ;  /* 0x0000000513087291 */ /* 0x000fd2000f8e18ff */
[----:B------:R-:W2:Y:S02]  /*41c0*/  SYNCS.PHASECHK.TRANS64.TRYWAIT P0, [UR8], R2 ;  /* 0x00000002ff0075a7 */ /* 0x000ea40008001108 */
[----:B--2---:R-:W-:Y:S05]  /*41d0*/  @!P0 BRA `(.L_x_86) ;  /* 0x0000002c00b48947 */ /* 0x004fea0003800000 */
.L_x_159:
[----:B----4-:R-:W-:-:S04]  /*41e0*/  UIADD3 UR9, UPT, UPT, UR19, 0x1, URZ ;  /* 0x0000000113097890 */ /* 0x010fc8000fffe0ff */
        /* <DEDUP_REMOVED lines=8> */
.L_x_161:
        /* <DEDUP_REMOVED lines=9> */
.L_x_163:
[----:B------:R-:W-:-:S04]  /*4300*/  UIADD3 UR9, UPT, UPT, UR9, 0x1, URZ ;  /* 0x0000000109097890 */ /* 0x000fc8000fffe0ff */
[----:B------:R-:W-:-:S04]  /*4310*/  UISETP.NE.AND UP1, UPT, UR9, 0x4, UPT ;  /* 0x000000040900788c */ /* 0x000fc8000bf25270 */
[----:B------:R-:W-:Y:S02]  /*4320*/  USEL UR8, URZ, 0x1, UP1 ;  /* 0x00000001ff087887 */ /* 0x000fe40008800000 */
[----:B------:R-:W-:-:S04]  /*4330*/  USEL UR9, UR9, URZ, UP1 ;  /* 0x000000ff09097287 */ /* 0x000fc80008800000 */
[----:B------:R-:W-:Y:S01]  /*4340*/  ULEA UR9, UR9, UR5, 0x3 ;  /* 0x0000000509097291 */ /* 0x000fe2000f8e18ff */
[----:B------:R-:W-:-:S04]  /*4350*/  LOP3.LUT R2, R2, UR8, RZ, 0x3c, !PT ;  /* 0x0000000802027c12 */ /* 0x000fc8000f8e3cff */
[----:B------:R-:W-:Y:S01]  /*4360*/  SHF.L.U32 R2, R2, 0x1f, RZ ;  /* 0x0000001f02027819 */ /* 0x000fe200000006ff */
[----:B-1----:R-:W-:-:S04]  /*4370*/  IMAD.U32 R0, RZ, RZ, UR9 ;  /* 0x00000009ff007e24 */ /* 0x002fc8000f8e00ff */
[----:B------:R1:W2:Y:S03]  /*4380*/  SYNCS.PHASECHK.TRANS64.TRYWAIT P0, [R0+URZ], R2 ;  /* 0x00000002000075a7 */ /* 0x0002a600080011ff */
[----:B--2---:R-:W-:Y:S05]  /*4390*/  @!P0 NANOSLEEP.SYNCS 0x989680 ;  /* 0x009896800000895d */ /* 0x004fea0003900000 */
[----:B------:R-:W2:Y:S02]  /*43a0*/  @!P0 SYNCS.PHASECHK.TRANS64 P0, [R0+URZ], R2 ;  /* 0x00000002000085a7 */ /* 0x000ea400080010ff */
[----:B--2---:R-:W-:Y:S05]  /*43b0*/  @P0 BRA `(.L_x_89) ;  /* 0x0000000000200947 */ /* 0x004fea0003800000 */
.L_x_90:
[----:B--2---:R2:W4:Y:S02]  /*43c0*/  SYNCS.PHASECHK.TRANS64.TRYWAIT P0, [R0+URZ], R2 ;  /* 0x00000002000075a7 */ /* 0x00452400080011ff */
[----:B----4-:R-:W-:Y:S05]  /*43d0*/  @!P0 NANOSLEEP.SYNCS 0x989680 ;  /* 0x009896800000895d */ /* 0x010fea0003900000 */
[----:B------:R-:W4:Y:S02]  /*43e0*/  @!P0 SYNCS.PHASECHK.TRANS64 P0, [R0+URZ], R2 ;  /* 0x00000002000085a7 */ /* 0x000f2400080010ff */
[----:B----4-:R-:W-:Y:S05]  /*43f0*/  @!P0 BRA `(.L_x_90) ;  /* 0xfffffffc00f08947 */ /* 0x010fea000383ffff */
[----:B------:R-:W-:Y:S05]  /*4400*/  BRA `(.L_x_89) ;  /* 0x00000000000c7947 */ /* 0x000fea0003800000 */
.L_x_85:
[----:B------:R-:W-:-:S04]  /*4410*/  UIADD3 UR5, UPT, UPT, UR7, 0x170, URZ ;  /* 0x0000017007057890 */ /* 0x000fc8000fffe0ff */
[----:B------:R-:W-:-:S09]  /*4420*/  UPRMT UR5, UR4, 0x654, UR5 ;  /* 0x0000065404057896 */ /* 0x000fd20008000005 */
[----:B------:R-:W-:Y:S03]  /*4430*/  SYNCS.ARRIVE.TRANS64.RED.A1T0 RZ, [UR5], RZ ;  /* 0x000000ffffff79a7 */ /* 0x000fe60008100405 */
.L_x_89:
[----:B-12---:R-:W-:Y:S01]  /*4440*/  SHF.L.U32 R2, RZ, 0x1f, RZ ;  /* 0x0000001fff027819 */ /* 0x006fe200000006ff */
[----:B------:R-:W-:Y:S01]  /*4450*/  UIADD3 UR5, UPT, UPT, UR7, 0x170, URZ ;  /* 0x0000017007057890 */ /* 0x000fe2000fffe0ff */
[----:B------:R-:W-:Y:S02]  /*4460*/  PLOP3.LUT P0, PT, PT, PT, UP0, 0x80, 0x8 ;  /* 0x000000000008781c */ /* 0x000fe40003f0f008 */
[----:B------:R-:W1:Y:S02]  /*4470*/  SYNCS.PHASECHK.TRANS64.TRYWAIT P1, [UR7+0x170], R2 ;  /* 0x00017002ff0075a7 */ /* 0x000e640008021107 */
[----:B-1----:R-:W-:Y:S09]  /*4480*/  @!P1 BRA `(.L_x_91) ;  /* 0x0000002c00509947 */ /* 0x002ff20003800000 */
.L_x_165:
[----:B------:R-:W-:Y:S01]  /*4490*/  @!UP0 UPRMT UR5, UR4, 0x654, UR5 ;  /* 0x0000065404058896 */ /* 0x000fe20008000005 */
[----:B------:R-:W-:Y:S02]  /*44a0*/  UMOV UR8, 0xffff ;  /* 0x0000ffff00087882 */ /* 0x000fe40000000000 */
[----:B------:R-:W-:-:S06]  /*44b0*/  UMOV UR4, 0x1 ;  /* 0x0000000100047882 */ /* 0x000fcc0000000000 */
[----:B------:R-:W-:Y:S01]  /*44c0*/  @!P0 SYNCS.ARRIVE.TRANS64.RED.A1T0 RZ, [UR5], RZ ;  /* 0x000000ffffff89a7 */ /* 0x000fe20008100405 */
[----:B------:R-:W-:Y:S01]  /*44d0*/  NOP ;  /* 0x0000000000007918 */ /* 0x000fe20000000000 */
[----:B-1----:R-:W1:Y:S01]  /*44e0*/  LDS R0, [UR6+0x14] ;  /* 0x00001406ff007984 */ /* 0x002e620008000800 */
[----:B------:R-:W-:-:S04]  /*44f0*/  ULOP3.LUT UR5, UR21, 0xffff, URZ, 0xc0, !UPT ;  /* 0x0000ffff15057892 */ /* 0x000fc8000f8ec0ff */
[----:B------:R-:W-:-:S04]  /*4500*/  USHF.R.U32.HI UR5, URZ, 0x5, UR5 ;  /* 0x00000005ff057899 */ /* 0x000fc80008011605 */
[----:B------:R-:W-:Y:S02]  /*4510*/  USHF.L.U32 UR8, UR8, UR5, URZ ;  /* 0x0000000508087299 */ /* 0x000fe400080006ff */
[----:B------:R-:W-:-:S04]  /*4520*/  USHF.L.U32 UR4, UR4, UR5, URZ ;  /* 0x0000000504047299 */ /* 0x000fc800080006ff */
[----:B-1----:R-:W-:-:S04]  /*4530*/  LOP3.LUT R0, R0, UR8, RZ, 0xc0, !PT ;  /* 0x0000000800007c12 */ /* 0x002fc8000f8ec0ff */
[----:B------:R-:W-:-:S13]  /*4540*/  ISETP.NE.AND P0, PT, R0, UR8, PT ;  /* 0x0000000800007c0c */ /* 0x000fda000bf05270 */
[----:B------:R-:W-:Y:S05]  /*4550*/  @P0 BRA `(.L_x_92) ;  /* 0x0000000000580947 */ /* 0x000fea0003800000 */
[----:B------:R-:W1:Y:S02]  /*4560*/  LDS R0, [UR6+0x18] ;  /* 0x00001806ff007984 */ /* 0x000e640008000800 */
[----:B-1----:R-:W-:-:S04]  /*4570*/  LOP3.LUT R0, R0, UR4, RZ, 0xc0, !PT ;  /* 0x0000000400007c12 */ /* 0x002fc8000f8ec0ff */
[----:B------:R-:W-:-:S13]  /*4580*/  ISETP.NE.AND P0, PT, R0, UR4, PT ;  /* 0x0000000400007c0c */ /* 0x000fda000bf05270 */
[----:B------:R-:W-:Y:S05]  /*4590*/  @P0 BRA `(.L_x_93) ;  /* 0x00000000003c0947 */ /* 0x000fea0003800000 */
[----:B------:R-:W1:Y:S01]  /*45a0*/  S2R R2, SR_LANEID ;  /* 0x0000000000027919 */ /* 0x000e620000000000 */
[----:B------:R-:W-:Y:S01]  /*45b0*/  ULOP3.LUT UR8, URZ, UR8, URZ, 0x33, !UPT ;  /* 0x00000008ff087292 */ /* 0x000fe2000f8e33ff */
[----:B------:R-:W-:Y:S02]  /*45c0*/  VOTEU.ANY UR7, UPT, PT ;  /* 0x0000000000077886 */ /* 0x000fe400038e0100 */
[----:B------:R-:W-:-:S03]  /*45d0*/  UFLO.U32 UR7, UR7 ;  /* 0x00000007000772bd */ /* 0x000fc600080e0000 */
[----:B------:R-:W-:-:S04]  /*45e0*/  IMAD.U32 R0, RZ, RZ, UR8 ;  /* 0x00000008ff007e24 */ /* 0x000fc8000f8e00ff */
[----:B------:R2:W3:Y:S02]  /*45f0*/  REDUX UR5, R0 ;  /* 0x00000000000573c4 */ /* 0x0004e40000000000 */
[----:B------:R1:W-:Y:S02]  /*4600*/  UTCATOMSWS.AND URZ, UR8 ;  /* 0x0000000800ff79e3 */ /* 0x0003e40008000000 */
[----:B-1----:R-:W-:Y:S02]  /*4610*/  ISETP.EQ.U32.AND P0, PT, R2, UR7, PT ;  /* 0x0000000702007c0c */ /* 0x002fe4000bf02070 */
[----:B--2---:R-:W-:Y:S02]  /*4620*/  LOP3.LUT R0, RZ, UR4, RZ, 0x33, !PT ;  /* 0x00000004ff007c12 */ /* 0x004fe4000f8e33ff */
[----:B---3--:R-:W-:Y:S02]  /*4630*/  MOV R2, UR5 ;  /* 0x0000000500027c02 */ /* 0x008fe40008000f00 */
[----:B------:R-:W1:Y:S07]  /*4640*/  REDUX UR4, R0 ;  /* 0x00000000000473c4 */ /* 0x000e6e0000000000 */
[----:B------:R2:W-:Y:S01]  /*4650*/  @P0 ATOMS.AND RZ, [UR6+0x14], R2 ;  /* 0x00001402ffff098c */ /* 0x0005e2000a800006 */
[----:B-1----:R-:W-:-:S05]  /*4660*/  IMAD.U32 R0, RZ, RZ, UR4 ;  /* 0x00000004ff007e24 */ /* 0x002fca000f8e00ff */
[----:B------:R2:W-:Y:S01]  /*4670*/  @P0 ATOMS.AND RZ, [UR6+0x18], R0 ;  /* 0x00001800ffff098c */ /* 0x0005e2000a800006 */
[----:B------:R-:W-:Y:S05]  /*4680*/  BRA `(.L_x_94) ;  /* 0x0000000000147947 */ /* 0x000fea0003800000 */
.L_x_93:
[----:B------:R-:W-:Y:S02]  /*4690*/  MOV R2, 0x46b0 ;  /* 0x000046b000027802 */ /* 0x000fe40000000f00 */
[----:B---345:R-:W-:Y:S05]  /*46a0*/  CALL.REL.NOINC `($__internal_0_$__cuda_sm10x_tcgen05_guardrail_trap_col_being_dealloced_not_returned_by_alloc) ;  /* 0x0000002c00647944 */ /* 0x038fea0003c00000 */
[----:B------:R-:W-:Y:S05]  /*46b0*/  BRA `(.L_x_94) ;  /* 0x0000000000087947 */ /* 0x000fea0003800000 */
.L_x_92:
[----:B------:R-:W-:Y:S02]  /*46c0*/  MOV R2, 0x46e0 ;  /* 0x000046e000027802 */ /* 0x000fe40000000f00 */
[----:B---345:R-:W-:Y:S05]  /*46d0*/  CALL.REL.NOINC `($__internal_2_$__cuda_sm10x_tcgen05_guardrail_trap_unallocated_columns_being_dealloced) ;  /* 0x0000002c00707944 */ /* 0x038fea0003c00000 */
.L_x_94:
[----:B------:R-:W-:Y:S01]  /*46e0*/  NOP ;  /* 0x0000000000007918 */ /* 0x000fe20000000000 */
[----:B----4-:R-:W-:Y:S05]  /*46f0*/  EXIT ;  /* 0x000000000000794d */ /* 0x010fea0003800000 */
.L_x_65:
[----:B------:R-:W-:-:S09]  /*4700*/  UISETP.NE.OR UP5, UPT, UR10, 0x3, !UP5 ;  /* 0x000000030a00788c */ /* 0x000fd2000efa5670 */
[----:B------:R-:W-:Y:S05]  /*4710*/  BRA.U UP5, `(.L_x_95) ;  /* 0x0000000905cc7547 */ /* 0x000fea000b800000 */
[----:B------:R-:W1:Y:S01]  /*4720*/  LDC R0, c[0x0][0xb30] ;  /* 0x0002cc00ff007b82 */ /* 0x000e620000000800 */
[----:B------:R-:W2:Y:S01]  /*4730*/  LDCU.64 UR8, c[0x0][0x888] ;  /* 0x00011100ff0877ac */ /* 0x000ea20008000a00 */
[----:B------:R-:W-:Y:S02]  /*4740*/  HFMA2 R27, -RZ, RZ, 0, 0 ;  /* 0x00000000ff1b7431 */ /* 0x000fe400000001ff */
[----:B------:R-:W-:Y:S01]  /*4750*/  IMAD.MOV.U32 R29, RZ, RZ, 0x1 ;  /* 0x00000001ff1d7424 */ /* 0x000fe200078e00ff */
[----:B------:R-:W-:Y:S01]  /*4760*/  MOV R23, 0x800 ;  /* 0x0000080000177802 */ /* 0x000fe20000000f00 */
[----:B------:R-:W3:Y:S01]  /*4770*/  LDCU.64 UR4, c[0x0][0x890] ;  /* 0x00011200ff0477ac */ /* 0x000ee20008000a00 */
[----:B------:R-:W-:Y:S01]  /*4780*/  IMAD.MOV.U32 R28, RZ, RZ, RZ ;  /* 0x000000ffff1c7224 */ /* 0x000fe200078e00ff */
[----:B------:R-:W4:Y:S01]  /*4790*/  LDC R22, c[0x0][0x370] ;  /* 0x0000dc00ff167b82 */ /* 0x000f220000000800 */
[----:B------:R-:W-:Y:S01]  /*47a0*/  UMOV UR6, 0x400 ;  /* 0x0000040000067882 */ /* 0x000fe20000000000 */
[----:B------:R-:W-:-:S02]  /*47b0*/  UPLOP3.LUT UP1, UPT, UPT, UPT, UPT, 0x40, 0x4 ;  /* 0x000000000004789c */ /* 0x000fc40003f2e870 */
[----:B------:R-:W-:-:S04]  /*47c0*/  ULEA UR6, UR42, UR6, 0x18 ;  /* 0x000000062a067291 */ /* 0x000fc8000f8ec0ff */
[----:B------:R-:W4:Y:S01]  /*47d0*/  LDC R3, c[0x0][0xb0c] ;  /* 0x0002c300ff037b82 */ /* 0x000f220000000800 */
[----:B--2---:R-:W-:Y:S02]  /*47e0*/  UISETP.NE.U32.AND UP2, UPT, UR8, URZ, UPT ;  /* 0x000000ff0800728c */ /* 0x004fe4000bf45070 */
[----:B------:R-:W-:Y:S02]  /*47f0*/  UIADD3 UR8, UPT, UPT, UR6, 0xd0, URZ ;  /* 0x000000d006087890 */ /* 0x000fe4000fffe0ff */
[----:B---3--:R-:W-:-:S03]  /*4800*/  UISETP.NE.U32.AND UP3, UPT, UR4, URZ, UPT ;  /* 0x000000ff0400728c */ /* 0x008fc6000bf65070 */
[----:B------:R-:W2:Y:S01]  /*4810*/  LDC R20, c[0x0][0xb20] ;  /* 0x0002c800ff147b82 */ /* 0x000ea20000000800 */
[----:B-1----:R-:W-:Y:S01]  /*4820*/  ISETP.NE.AND P1, PT, R0, 0x1, PT ;  /* 0x000000010000780c */ /* 0x002fe20003f25270 */
[----:B------:R-:W-:Y:S02]  /*4830*/  UISETP.NE.AND.EX UP2, UPT, UR9, URZ, UPT, UP2 ;  /* 0x000000ff0900728c */ /* 0x000fe4000bf45320 */
[----:B------:R-:W-:Y:S02]  /*4840*/  UPRMT UR42, UR42, 0x654, UR8 ;  /* 0x000006542a2a7896 */ /* 0x000fe40008000008 */
[----:B------:R-:W-:Y:S02]  /*4850*/  UISETP.NE.AND.EX UP3, UPT, UR5, URZ, UPT, UP3 ;  /* 0x000000ff0500728c */ /* 0x000fe4000bf65330 */
[----:B------:R-:W1:Y:S08]  /*4860*/  LDC.64 R30, c[0x0][0x348] ;  /* 0x0000d200ff1e7b82 */ /* 0x000e700000000a00 */
[----:B------:R-:W3:Y:S08]  /*4870*/  LDC.64 R14, c[0x0][0xb10] ;  /* 0x0002c400ff0e7b82 */ /* 0x000ef00000000a00 */
[----:B------:R-:W1:Y:S08]  /*4880*/  LDC.64 R6, c[0x0][0xb18] ;  /* 0x0002c600ff067b82 */ /* 0x000e700000000a00 */
[----:B------:R-:W1:Y:S08]  /*4890*/  LDC.64 R4, c[0x0][0xb28] ;  /* 0x0002ca00ff047b82 */ /* 0x000e700000000a00 */
[----:B--2-4-:R-:W1:Y:S02]  /*48a0*/  LDC R21, c[0x0][0x374] ;  /* 0x0000dd00ff157b82 */ /* 0x014e640000000800 */
.L_x_103:
[C---:B------:R-:W-:Y:S02]  /*48b0*/  LEA R0, R28.reuse, UR6, 0x3 ;  /* 0x000000061c007c11 */ /* 0x040fe4000f8e18ff */
[----:B------:R-:W-:Y:S02]  /*48c0*/  SHF.L.U32 R2, R27, 0x1f, RZ ;  /* 0x0000001f1b027819 */ /* 0x000fe400000006ff */
[----:B------:R-:W-:Y:S02]  /*48d0*/  LEA R16, R28, UR6, 0x4 ;  /* 0x000000061c107c11 */ /* 0x000fe4000f8e20ff */
[----:B--2---:R-:W2:Y:S02]  /*48e0*/  SYNCS.PHASECHK.TRANS64.TRYWAIT P0, [R0+URZ+0xf0], R2 ;  /* 0x0000f002000075a7 */ /* 0x004ea400080011ff */
[----:B--2---:R-:W-:Y:S05]  /*48f0*/  @!P0 BRA `(.L_x_96) ;  /* 0x00000028004c8947 */ /* 0x004fea0003800000 */
.L_x_166:
[----:B------:R-:W-:Y:S01]  /*4900*/  ISETP.GE.AND P0, PT, R26, 0x1, PT ;  /* 0x000000011a00780c */ /* 0x000fe20003f06270 */
[----:B------:R-:W4:Y:S01]  /*4910*/  LDS.128 R16, [R16+0x180] ;  /* 0x0001800010107984 */ /* 0x000f220000000c00 */
[----:B------:R-:W-:Y:S01]  /*4920*/  ISETP.NE.U32.AND P4, PT, RZ, UR4, PT ;  /* 0x00000004ff007c0c */ /* 0x000fe2000bf85070 */
[----:B--2---:R-:W-:Y:S01]  /*4930*/  VIADD R0, R0, 0x100 ;  /* 0x0000010000007836 */ /* 0x004fe20000000000 */
[----:B------:R-:W-:Y:S02]  /*4940*/  SHF.L.U32 R24, R29, 0x1f, RZ ;  /* 0x0000001f1d187819 */ /* 0x000fe400000006ff */
[----:B------:R-:W-:Y:S02]  /*4950*/  ISETP.NE.AND.EX P4, PT, RZ, UR5, PT, P4 ;  /* 0x00000005ff007c0c */ /* 0x000fe4000bf85340 */
[----:B------:R-:W-:Y:S01]  /*4960*/  PRMT R0, RZ, 0x654, R0 ;  /* 0x00000654ff007816 */ /* 0x000fe20000000000 */
[----:B------:R-:W-:Y:S01]  /*4970*/  @!PT LDS RZ, [RZ] ;  /* 0x00000000fffff984 */ /* 0x000fe20000000800 */
[----:B------:R-:W-:Y:S01]  /*4980*/  @!PT LDS RZ, [RZ] ;  /* 0x00000000fffff984 */ /* 0x000fe20000000800 */
[----:B------:R-:W-:Y:S01]  /*4990*/  @!PT LDS RZ, [RZ] ;  /* 0x00000000fffff984 */ /* 0x000fe20000000800 */
[----:B------:R-:W-:Y:S01]  /*49a0*/  @!PT LDS RZ, [RZ] ;  /* 0x00000000fffff984 */ /* 0x000fe20000000800 */
[----:B------:R2:W-:Y:S06]  /*49b0*/  MEMBAR.ALL.CTA ;  /* 0x0000000000007992 */ /* 0x0005ec0000008000 */
[----:B--2---:R-:W2:Y:S02]  /*49c0*/  FENCE.VIEW.ASYNC.S ;  /* 0x00000000000073c6 */ /* 0x004ea40000000000 */
[----:B--2---:R2:W-:Y:S01]  /*49d0*/  SYNCS.ARRIVE.TRANS64.RED.A1T0 RZ, [R0+URZ], RZ ;  /* 0x000000ff00ff79a7 */ /* 0x0045e200081004ff */
[----:B----4-:R-:W-:Y:S11]  /*49e0*/  LOP3.LUT P3, RZ, R18, 0x1, RZ, 0xc0, !PT ;  /* 0x0000000112ff7812 */ /* 0x010ff6000786c0ff */
[----:B------:R-:W-:Y:S02]  /*49f0*/  @!UPT UIADD3 URZ, UPT, UPT, URZ, URZ, URZ ;  /* 0x000000fffffff290 */ /* 0x000fe4000fffe0ff */
[----:B------:R-:W-:Y:S02]  /*4a00*/  @P3 MOV R11, R16 ;  /* 0x00000010000b3202 */ /* 0x000fe40000000f00 */
[----:B------:R-:W-:Y:S01]  /*4a10*/  @P3 LOP3.LUT R10, R17, 0xffff, RZ, 0xc0, !PT ;  /* 0x0000ffff110a3812 */ /* 0x000fe200078ec0ff */
[----:B--2---:R-:W-:Y:S06]  /*4a20*/  @!P0 BRA `(.L_x_97) ;  /* 0x0000000000a48947 */ /* 0x004fec0003800000 */
[-C--:B-1----:R-:W-:Y:S01]  /*4a30*/  IMAD.HI.U32 R0, R21, R7.reuse, RZ ;  /* 0x0000000715007227 */ /* 0x082fe200078e00ff */
[----:B------:R-:W-:Y:S02]  /*4a40*/  ISETP.NE.AND P0, PT, R6, 0x1, PT ;  /* 0x000000010600780c */ /* 0x000fe40003f05270 */
[----:B------:R-:W-:Y:S01]  /*4a50*/  ISETP.NE.AND P2, PT, R26, 0x1, PT ;  /* 0x000000011a00780c */ /* 0x000fe20003f45270 */
[----:B---3--:R-:W-:Y:S01]  /*4a60*/  IMAD.HI.U32 R9, R22, R14, RZ ;  /* 0x0000000e16097227 */ /* 0x008fe200078e00ff */
[----:B------:R-:W-:Y:S02]  /*4a70*/  SHF.R.U32.HI R0, RZ, R20, R0 ;  /* 0x00000014ff007219 */ /* 0x000fe40000011600 */
[----:B------:R-:W-:Y:S01]  /*4a80*/  ISETP.NE.AND P5, PT, R3, 0x1, PT ;  /* 0x000000010300780c */ /* 0x000fe20003fa5270 */
[----:B------:R-:W-:Y:S01]  /*4a90*/  IMAD.HI.U32 R13, R10, R7, RZ ;  /* 0x000000070a0d7227 */ /* 0x000fe200078e00ff */
[----:B------:R-:W-:Y:S02]  /*4aa0*/  SHF.R.U32.HI R9, RZ, R15, R9 ;  /* 0x0000000fff097219 */ /* 0x000fe40000011609 */
[----:B------:R-:W-:Y:S01]  /*4ab0*/  SEL R0, R21, R0, !P0 ;  /* 0x0000000015007207 */ /* 0x000fe20004000000 */
[----:B------:R-:W-:Y:S01]  /*4ac0*/  IMAD.HI.U32 R12, R11, R14, RZ ;  /* 0x0000000e0b0c7227 */ /* 0x000fe200078e00ff */
[----:B------:R-:W-:Y:S03]  /*4ad0*/  SEL R9, R22, R9, !P5 ;  /* 0x0000000916097207 */ /* 0x000fe60006800000 */
[-C--:B------:R-:W-:Y:S01]  /*4ae0*/  IMAD.HI.U32 R8, R0, R4.reuse, RZ ;  /* 0x0000000400087227 */ /* 0x080fe200078e00ff */
[----:B------:R-:W-:Y:S03]  /*4af0*/  SHF.R.U32.HI R12, RZ, R15, R12 ;  /* 0x0000000fff0c7219 */ /* 0x000fe6000001160c */
[----:B------:R-:W-:Y:S01]  /*4b00*/  IMAD.HI.U32 R2, R9, R4, RZ ;  /* 0x0000000409027227 */ /* 0x000fe200078e00ff */
[-C--:B------:R-:W-:Y:S02]  /*4b10*/  @P2 SHF.R.U32.HI R0, RZ, R5.reuse, R8 ;  /* 0x00000005ff002219 */ /* 0x080fe40000011608 */
[----:B------:R-:W-:Y:S02]  /*4b20*/  SHF.R.U32.HI R8, RZ, R20, R13 ;  /* 0x00000014ff087219 */ /* 0x000fe4000001160d */
[----:B------:R-:W-:Y:S01]  /*4b30*/  @P2 SHF.R.U32.HI R9, RZ, R5, R2 ;  /* 0x00000005ff092219 */ /* 0x000fe20000011602 */
[----:B------:R-:W-:Y:S01]  /*4b40*/  IMAD R0, R26, R0, RZ ;  /* 0x000000001a007224 */ /* 0x000fe200078e02ff */
[----:B------:R-:W-:Y:S02]  /*4b50*/  SEL R8, R10, R8, !P0 ;  /* 0x000000080a087207 */ /* 0x000fe40004000000 */
[----:B------:R-:W-:Y:S01]  /*4b60*/  SEL R2, R11, R12, !P5 ;  /* 0x0000000c0b027207 */ /* 0x000fe20006800000 */
[----:B------:R-:W-:Y:S01]  /*4b70*/  IMAD R12, R26, R9, RZ ;  /* 0x000000091a0c7224 */ /* 0x000fe200078e02ff */
[C---:B------:R-:W-:Y:S01]  /*4b80*/  ISETP.GE.AND P0, PT, R8.reuse, R0, PT ;  /* 0x000000000800720c */ /* 0x040fe20003f06270 */
[----:B------:R-:W-:Y:S03]  /*4b90*/  IMAD.HI.U32 R0, R8, R4, RZ ;  /* 0x0000000408007227 */ /* 0x000fe600078e00ff */
[----:B------:R-:W-:Y:S02]  /*4ba0*/  ISETP.GE.OR P0, PT, R2, R12, P0 ;  /* 0x0000000c0200720c */ /* 0x000fe40000706670 */
[-C--:B------:R-:W-:Y:S04]  /*4bb0*/  SHF.R.U32.HI R0, RZ, R5.reuse, R0 ;  /* 0x00000005ff007219 */ /* 0x080fe80000011600 */
[----:B------:R-:W-:Y:S05]  /*4bc0*/  SEL R13, R8, R0, !P2 ;  /* 0x00000000080d7207 */ /* 0x000fea0005000000 */
[----:B------:R-:W-:Y:S02]  /*4bd0*/  IMAD.MOV R12, RZ, RZ, -R13 ;  /* 0x000000ffff0c7224 */ /* 0x000fe400078e0a0d */
[----:B------:R-:W-:Y:S04]  /*4be0*/  @!P0 IMAD.HI.U32 R0, R2, R4, RZ ;  /* 0x0000000402008227 */ /* 0x000fe800078e00ff */
[----:B------:R-:W-:Y:S01]  /*4bf0*/  IMAD R12, R26, R12, R8 ;  /* 0x0000000c1a0c7224 */ /* 0x000fe200078e0208 */
[----:B------:R-:W-:Y:S04]  /*4c00*/  @!P0 SHF.R.U32.HI R0, RZ, R5, R0 ;  /* 0x00000005ff008219 */ /* 0x000fe80000011600 */
[----:B------:R-:W-:Y:S04]  /*4c10*/  @!P0 SEL R0, R2, R0, !P2 ;  /* 0x0000000002008207 */ /* 0x000fe80005000000 */
[----:B------:R-:W-:Y:S01]  /*4c20*/  @!P0 IADD3 R13, PT, PT, R13, -R0, RZ ;  /* 0x800000000d0d8210 */ /* 0x000fe20007ffe0ff */
[----:B------:R-:W-:Y:S01]  /*4c30*/  @!P0 IMAD R0, R9, R12, R0 ;  /* 0x0000000c09008224 */ /* 0x000fe200078e0200 */
[----:B------:R-:W-:Y:S01]  /*4c40*/  IADD3 R9, PT, PT, -R8, RZ, RZ ;  /* 0x000000ff08097210 */ /* 0x000fe20007ffe1ff */
[--C-:B------:R-:W-:Y:S02]  /*4c50*/  IMAD.MOV R12, RZ, RZ, -R2.reuse ;  /* 0x000000ffff0c7224 */ /* 0x100fe400078e0a02 */
[----:B------:R-:W-:Y:S02]  /*4c60*/  @!P0 IMAD R8, R13, R26, R2 ;  /* 0x0000001a0d088224 */ /* 0x000fe400078e0202 */
[----:B------:R-:W-:Y:S02]  /*4c70*/  @!P0 IMAD.MOV.U32 R2, RZ, RZ, R0 ;  /* 0x000000ffff028224 */ /* 0x000fe400078e0000 */
[----:B------:R-:W-:Y:S02]  /*4c80*/  IMAD R11, R3, R12, R11 ;  /* 0x0000000c030b7224 */ /* 0x000fe400078e020b */
[----:B------:R-:W-:Y:S02]  /*4c90*/  IMAD R10, R6, R9, R10 ;  /* 0x00000009060a7224 */ /* 0x000fe400078e020a */
[----:B------:R-:W-:Y:S02]  /*4ca0*/  IMAD R11, R2, R3, R11 ;  /* 0x00000003020b7224 */ /* 0x000fe400078e020b */
[----:B------:R-:W-:Y:S02]  /*4cb0*/  IMAD R10, R8, R6, R10 ;  /* 0x00000006080a7224 */ /* 0x000fe400078e020a */
.L_x_97:
[----:B------:R-:W-:Y:S05]  /*4cc0*/  BRA.U UP1, `(.L_x_98) ;  /* 0x0000000101107547 */ /* 0x000fea000b800000 */
[----:B------:R-:W-:Y:S04]  /*4cd0*/  MOV R2, UR7 ;  /* 0x0000000700027c02 */ /* 0x000fe80008000f00 */
[----:B------:R-:W-:Y:S04]  /*4ce0*/  SHF.L.U32 R2, R2, 0x1f, RZ ;  /* 0x0000001f02027819 */ /* 0x000fe800000006ff */
[----:B------:R-:W2:Y:S02]  /*4cf0*/  SYNCS.PHASECHK.TRANS64.TRYWAIT P0, [UR6+0xe8], R2 ;  /* 0x0000e802ff0075a7 */ /* 0x000ea40008001106 */
[----:B--2---:R-:W-:Y:S05]  /*4d00*/  @!P0 BRA `(.L_x_99) ;  /* 0x00000024005c8947 */ /* 0x004fea0003800000 */
.L_x_98:
[----:B------:R-:W-:Y:S05]  /*4d10*/  BRA.U !UP3, `(.L_x_100) ;  /* 0x000000010b347547 */ /* 0x000fea000b800000 */
[----:B------:R-:W-:Y:S01]  /*4d20*/  UPLOP3.LUT UP0, UPT, UPT, UPT, UP2, 0x80, 0x8 ;  /* 0x000000000008789c */ /* 0x000fe20003f0f020 */
[----:B------:R-:W-:Y:S05]  /*4d30*/  HFMA2 R55, -RZ, RZ, 0, 5.9604644775390625e-08 ;  /* 0x00000001ff377431 */ /* 0x000fea00000001ff */
[----:B------:R-:W-:Y:S05]  /*4d40*/  PLOP3.LUT P0, PT, PT, PT, UP0, 0x80, 0x8 ;  /* 0x000000000008781c */ /* 0x000fea0003f0f008 */
[----:B------:R-:W4:Y:S01]  /*4d50*/  @UP0 LDCU.64 UR10, c[0x0][0x888] ;  /* 0x00011100ff0a07ac */ /* 0x000f220008000a00 */
[----:B------:R-:W-:Y:S04]  /*4d60*/  @UP0 UIMAD UR8, UR36, UR4, URZ ;  /* 0x00000004240802a4 */ /* 0x000fe8000f8e02ff */
[----:B----4-:R-:W-:Y:S06]  /*4d70*/  @UP0 UIMAD.WIDE UR10, UR8, 0x4, UR10 ;  /* 0x00000004080a08a5 */ /* 0x010fec000f8e020a */
[----:B------:R-:W-:Y:S02]  /*4d80*/  IMAD.U32 R8, RZ, RZ, UR10 ;  /* 0x0000000aff087e24 */ /* 0x000fe4000f8e00ff */
[----:B------:R-:W-:Y:S05]  /*4d90*/  IMAD.U32 R9, RZ, RZ, UR11 ;  /* 0x0000000bff097e24 */ /* 0x000fea000f8e00ff */
[----:B--2---:R-:W2:Y:S02]  /*4da0*/  @P0 LDG.E R0, desc[UR44][R8.64] ;  /* 0x0000002c08000981 */ /* 0x004ea4000c1e1900 */
[----:B--2---:R-:W-:Y:S01]  /*4db0*/  @P0 R2UR UR37, R0 ;  /* 0x00000000002502ca */ /* 0x004fe200000e0000 */
[----:B------:R-:W-:Y:S05]  /*4dc0*/  IMAD.MOV.U32 R0, RZ, RZ, 0x1 ;  /* 0x00000001ff007424 */ /* 0x000fea00078e00ff */
[----:B------:R-:W-:Y:S08]  /*4dd0*/  @!P0 PRMT R55, R0, 0x7610, R55 ;  /* 0x0000761000378816 */ /* 0x000ff00000000037 */
[----:B------:R-:W4:Y:S02]  /*4de0*/  @!UP0 LDCU UR37, c[0x0][0x880] ;  /* 0x00011000ff2587ac */ /* 0x000f240008000800 */
.L_x_100:
[----:B----4-:R-:W-:Y:S01]  /*4df0*/  @!P4 FSETP.EQ.AND P5, PT, RZ, UR37, PT ;  /* 0x00000025ff00cc0b */ /* 0x010fe2000bfa2000 */
[----:B------:R-:W-:Y:S01]  /*4e00*/  @!UPT UIADD3 URZ, UPT, UPT, URZ, URZ, URZ ;  /* 0x000000fffffff290 */ /* 0x000fe2000fffe0ff */
[----:B------:R-:W-:Y:S11]  /*4e10*/  @!P4 BRA `(.L_x_101) ;  /* 0x000000000014c947 */ /* 0x000ff60003800000 */
[----:B------:R-:W-:Y:S02]  /*4e20*/  LOP3.LUT P0, RZ, R55, 0xff, RZ, 0xc0, !PT ;  /* 0x000000ff37ff7812 */ /* 0x000fe4000780c0ff */
[----:B------:R-:W-:Y:S04]  /*4e30*/  PLOP3.LUT P5, PT, PT, PT, UP0, 0x80, 0x8 ;  /* 0x000000000008781c */ /* 0x000fe80003faf008 */
[----:B------:R-:W-:Y:S07]  /*4e40*/  PLOP3.LUT P5, PT, P5, PT, PT, 0x8, 0x80 ;  /* 0x000000000080781c */ /* 0x000fee0002fae170 */
[----:B------:R-:W-:Y:S11]  /*4e50*/  @P0 FSETP.EQ.AND P5, PT, RZ, UR37, PT ;  /* 0x00000025ff000c0b */ /* 0x000ff6000bfa2000 */
[----:B------:R-:W-:Y:S02]  /*4e60*/  @!UPT UIADD3 URZ, UPT, UPT, URZ, URZ, URZ ;  /* 0x000000fffffff290 */ /* 0x000fe4000fffe0ff */
.L_x_101:
[----:B------:R-:W4:Y:S01]  /*4e70*/  SYNCS.PHASECHK.TRANS64.TRYWAIT P4, [UR6+0xd8], R24 ;  /* 0x0000d818ff0075a7 */ /* 0x000f220008081106 */
[----:B------:R-:W-:Y:S01]  /*4e80*/  @P3 SHF.R.U32.HI R25, RZ, 0x10, R17 ;  /* 0x00000010ff193819 */ /* 0x000fe20000011611 */
[----:B------:R-:W-:Y:S01]  /*4e90*/  VIADD R28, R28, 0x1 ;  /* 0x000000011c1c7836 */ /* 0x000fe20000000000 */
[----:B------:R-:W1:Y:S08]  /*4ea0*/  LDC.64 R8, c[0x0][0xb10] ;  /* 0x0002c400ff087b82 */ /* 0x000e700000000a00 */
[----:B------:R-:W3:Y:S08]  /*4eb0*/  LDC.64 R12, c[0x0][0xb18] ;  /* 0x0002c600ff0c7b82 */ /* 0x000ef00000000a00 */
[----:B--2---:R-:W2:Y:S08]  /*4ec0*/  @!P1 LDC R0, c[0x0][0xb20] ;  /* 0x0002c800ff009b82 */ /* 0x004eb00000000800 */
[----:B------:R-:W2:Y:S01]  /*4ed0*/  @!P1 LDC R2, c[0x0][0xb0c] ;  /* 0x0002c300ff029b82 */ /* 0x000ea20000000800 */
[C---:B-1----:R-:W-:Y:S05]  /*4ee0*/  @!P1 IMAD.HI.U32 R8, R11.reuse, R8, RZ ;  /* 0x000000080b089227 */ /* 0x042fea00078e00ff */
[----:B------:R-:W-:Y:S01]  /*4ef0*/  @!P1 SHF.R.U32.HI R8, RZ, R9, R8 ;  /* 0x00000009ff089219 */ /* 0x000fe20000011608 */
[----:B---3--:R-:W-:Y:S01]  /*4f00*/  @!P1 IMAD.HI.U32 R13, R10, R13, RZ ;  /* 0x0000000d0a0d9227 */ /* 0x008fe200078e00ff */
[----:B------:R-:W-:Y:S04]  /*4f10*/  @!P1 ISETP.NE.AND P0, PT, R12, 0x1, PT ;  /* 0x000000010c00980c */ /* 0x000fe80003f05270 */
[----:B--2---:R-:W-:Y:S02]  /*4f20*/  @!P1 SHF.R.U32.HI R0, RZ, R0, R13 ;  /* 0x00000000ff009219 */ /* 0x004fe4000001160d */
[----:B------:R-:W-:Y:S02]  /*4f30*/  @!P1 ISETP.NE.AND P2, PT, R2, 0x1, PT ;  /* 0x000000010200980c */ /* 0x000fe40003f45270 */
[----:B------:R-:W-:Y:S02]  /*4f40*/  @!P1 SEL R9, R10, R0, !P0 ;  /* 0x000000000a099207 */ /* 0x000fe40004000000 */
[----:B------:R-:W-:Y:S02]  /*4f50*/  ELECT P0, URZ, PT ;  /* 0x0000000000ff782f */ /* 0x000fe40003800000 */
[----:B------:R-:W-:Y:S05]  /*4f60*/  @!P1 SEL R8, R11, R8, !P2 ;  /* 0x000000080b089207 */ /* 0x000fea0005000000 */
[----:B------:R-:W-:Y:S02]  /*4f70*/  @!P1 IMAD.IADD R0, R9, 0x1, -R8 ;  /* 0x0000000109009824 */ /* 0x000fe400078e0a08 */
[----:B------:R-:W-:Y:S02]  /*4f80*/  @!P1 IMAD.IADD R8, R8, 0x1, -R9 ;  /* 0x0000000108089824 */ /* 0x000fe400078e0a09 */
[----:B------:R-:W-:Y:S02]  /*4f90*/  @!P1 IMAD R11, R0, R2, R11 ;  /* 0x00000002000b9224 */ /* 0x000fe400078e020b */
[----:B------:R-:W-:Y:S01]  /*4fa0*/  @!P1 IMAD R10, R8, R12, R10 ;  /* 0x0000000c080a9224 */ /* 0x000fe200078e020a */
[----:B----4-:R-:W-:Y:S06]  /*4fb0*/  @!P4 BRA `(.L_x_102) ;  /* 0x0000002000c8c947 */ /* 0x010fec0003800000 */
.L_x_169:
[----:B------:R-:W-:Y:S01]  /*4fc0*/  PLOP3.LUT P5, PT, P5, P0, PT, 0xf2, 0x2f ;  /* 0x00000000002f781c */ /* 0x000fe20002fa1e72 */
[----:B------:R-:W-:Y:S01]  /*4fd0*/  UMOV UR14, 0x0 ;  /* 0x00000000000e7882 */ /* 0x000fe20000000000 */
[----:B------:R-:W-:Y:S01]  /*4fe0*/  LOP3.LUT R29, R29, 0x1, RZ, 0x3c, !PT ;  /* 0x000000011d1d7812 */ /* 0x000fe200078e3cff */
[----:B------:R-:W-:Y:S01]  /*4ff0*/  UMOV UR15, 0x10000000 ;  /* 0x10000000000f7882 */ /* 0x000fe20000000000 */
[----:B------:R-:W-:Y:S01]  /*5000*/  UMOV UR12, UR36 ;  /* 0x00000024000c7c82 */ /* 0x000fe20008000000 */
[----:B------:R-:W-:Y:S08]  /*5010*/  @P3 R2UR UR36, R25 ;  /* 0x00000000192432ca */ /* 0x000ff000000e0000 */
[----:B------:R-:W-:Y:S01]  /*5020*/  @!P5 IADD3 R2, P0, PT, R30, 0x580, RZ ;  /* 0x000005801e02d810 */ /* 0x000fe20007f1e0ff */
[----:B------:R-:W-:Y:S01]  /*5030*/  @!P5 IMAD.SHL.U32 R54, R54, 0x10, RZ ;  /* 0x000000103636d824 */ /* 0x000fe200078e00ff */
[----:B------:R-:W-:Y:S01]  /*5040*/  VOTEU.ALL UP1, P5 ;  /* 0x0000000000ff7886 */ /* 0x000fe20002820000 */
[----:B------:R-:W-:Y:S01]  /*5050*/  @!P5 IMAD.SHL.U32 R53, R53, 0x80, RZ ;  /* 0x000000803535d824 */ /* 0x000fe200078e00ff */
[----:B------:R-:W-:Y:S01]  /*5060*/  @!P5 R2UR UR9, R2 ;  /* 0x000000000209d2ca */ /* 0x000fe200000e0000 */
[----:B-1----:R-:W-:Y:S01]  /*5070*/  @!P5 IMAD.X R0, RZ, RZ, R31, P0 ;  /* 0x000000ffff00d224 */ /* 0x002fe200000e061f */
[----:B------:R-:W-:Y:S01]  /*5080*/  @!P5 R2UR UR10, R54 ;  /* 0x00000000360ad2ca */ /* 0x000fe200000e0000 */
[----:B------:R-:W-:Y:S01]  /*5090*/  IMAD.IADD R54, R10, 0x1, R45 ;  /* 0x000000010a367824 */ /* 0x000fe200078e022d */
[----:B------:R-:W-:Y:S01]  /*50a0*/  @!P5 R2UR UR11, R53 ;  /* 0x00000000350bd2ca */ /* 0x000fe200000e0000 */
[----:B------:R-:W-:Y:S01]  /*50b0*/  IMAD.IADD R53, R11, 0x1, R52 ;  /* 0x000000010b357824 */ /* 0x000fe200078e0234 */
[----:B------:R-:W-:Y:S02]  /*50c0*/  @!P5 R2UR UR8, R0 ;  /* 0x000000000008d2ca */ /* 0x000fe400000e0000 */
[C---:B------:R-:W-:Y:S04]  /*50d0*/  ISETP.NE.AND P0, PT, R28.reuse, 0x2, PT ;  /* 0x000000021c00780c */ /* 0x040fe80003f05270 */
[----:B------:R-:W-:Y:S01]  /*50e0*/  SEL R0, RZ, 0x1, P0 ;  /* 0x00000001ff007807 */ /* 0x000fe20000000000 */
[----:B------:R-:W-:Y:S01]  /*50f0*/  IMAD.U32 R8, RZ, RZ, UR9 ;  /* 0x00000009ff087e24 */ /* 0x000fe2000f8e00ff */
[----:B------:R-:W-:Y:S01]  /*5100*/  @!UP1 UIADD3 UR9, UPT, UPT, UR6, 0xd0, URZ ;  /* 0x000000d006099890 */ /* 0x000fe2000fffe0ff */
[----:B------:R-:W-:Y:S02]  /*5110*/  SEL R28, R28, RZ, P0 ;  /* 0x000000ff1c1c7207 */ /* 0x000fe40000000000 */
[----:B------:R-:W-:Y:S02]  /*5120*/  LOP3.LUT R27, R27, R0, RZ, 0x3c, !PT ;  /* 0x000000001b1b7212 */ /* 0x000fe400078e3cff */
[----:B------:R-:W-:Y:S01]  /*5130*/  IMAD.U32 R9, RZ, RZ, UR8 ;  /* 0x00000008ff097e24 */ /* 0x000fe2000f8e00ff */
[----:B------:R-:W-:Y:S01]  /*5140*/  @!P5 R2UR UR16, R8 ;  /* 0x000000000810d2ca */ /* 0x000fe200000e0000 */
[----:B------:R-:W-:Y:S01]  /*5150*/  @!UP1 UIADD3 UR8, UPT, UPT, UR6, 0x200, URZ ;  /* 0x0000020006089890 */ /* 0x000fe2000fffe0ff */
[----:B------:R-:W-:Y:S02]  /*5160*/  VOTEU.ALL UP1, P5 ;  /* 0x0000000000ff7886 */ /* 0x000fe40002820000 */
[----:B------:R-:W-:Y:S11]  /*5170*/  @!P5 R2UR UR17, R9 ;  /* 0x000000000911d2ca */ /* 0x000ff600000e0000 */
[----:B------:R-:W-:Y:S02]  /*5180*/  @!UPT UIADD3 URZ, UPT, UPT, URZ, URZ, URZ ;  /* 0x000000fffffff290 */ /* 0x000fe4000fffe0ff */
[----:B------:R2:W-:Y:S01]  /*5190*/  @!UP1 UTMALDG.3D [UR8], [UR16], desc[UR14] ;  /* 0x00000e08100095b4 */ /* 0x0005e20008011000 */
[----:B------:R2:W-:Y:S01]  /*51a0*/  @!P5 SYNCS.ARRIVE.TRANS64.RED.A0TR RZ, [UR6+0xd0], R23 ;  /* 0x0000d017ffffd9a7 */ /* 0x0005e20008300406 */
[----:B------:R-:W-:Y:S01]  /*51b0*/  UPLOP3.LUT UP1, UPT, UPT, UPT, UPT, 0x80, 0x8 ;  /* 0x000000000008789c */ /* 0x000fe20003f2f070 */
[----:B------:R-:W-:Y:S01]  /*51c0*/  SYNCS.ARRIVE.TRANS64.RED.A1T0 RZ, [UR42], RZ ;  /* 0x000000ffffff79a7 */ /* 0x000fe2000810042a */
[----:B------:R-:W-:Y:S09]  /*51d0*/  @P3 BRA `(.L_x_103) ;  /* 0xfffffff400b43947 */ /* 0x000ff2000383ffff */
[----:B------:R-:W-:Y:S07]  /*51e0*/  MOV R0, UR6 ;  /* 0x0000000600007c02 */ /* 0x000fee0008000f00 */
.L_x_104:
[----:B-1----:R-:W-:-:S04]  /*51f0*/  SHF.L.U32 R2, R29, 0x1f, RZ ;  /* 0x0000001f1d027819 */ /* 0x002fc800000006ff */
[----:B------:R1:W3:Y:S03]  /*5200*/  SYNCS.PHASECHK.TRANS64.TRYWAIT P0, [R0+URZ+0xd8], R2 ;  /* 0x0000d802000075a7 */ /* 0x0002e600080011ff */
[----:B---3--:R-:W-:Y:S05]  /*5210*/  @!P0 NANOSLEEP.SYNCS 0x989680 ;  /* 0x009896800000895d */ /* 0x008fea0003900000 */
[----:B------:R-:W3:Y:S02]  /*5220*/  @!P0 SYNCS.PHASECHK.TRANS64 P0, [R0+URZ+0xd8], R2 ;  /* 0x0000d802000085a7 */ /* 0x000ee400080010ff */
[----:B--23--:R-:W-:Y:S05]  /*5230*/  @P0 EXIT ;  /* 0x000000000000094d */ /* 0x00cfea0003800000 */
[----:B------:R-:W-:Y:S05]  /*5240*/  BRA `(.L_x_104) ;  /* 0xfffffffc00e87947 */ /* 0x000fea000383ffff */
.L_x_95:
[----:B------:R-:W-:-:S06]  /*5250*/  UISETP.GE.AND UP1, UPT, UR10, 0x4, UPT ;  /* 0x000000040a00788c */ /* 0x000fcc000bf26270 */
[----:B------:R-:W-:-:S13]  /*5260*/  PLOP3.LUT P0, PT, PT, PT, UP1, 0x80, 0x8 ;  /* 0x000000000008781c */ /* 0x000fda0003f0f018 */
[----:B------:R-:W-:Y:S05]  /*5270*/  @!P0 EXIT ;  /* 0x000000000000894d */ /* 0x000fea0003800000 */
[----:B------:R-:W-:Y:S01]  /*5280*/  BAR.SYNC.DEFER_BLOCKING 0x6, 0xa0 ;  /* 0x0182800000007b1d */ /* 0x000fe20000010000 */
[C---:B------:R-:W-:Y:S01]  /*5290*/  IMAD.U32 R32, R65.reuse, 0x10000, RZ ;  /* 0x0001000041207824 */ /* 0x040fe200078e00ff */
[----:B------:R-:W-:Y:S01]  /*52a0*/  LOP3.LUT R64, R2, 0x60, R65, 0xf8, !PT ;  /* 0x0000006002407812 */ /* 0x000fe200078ef841 */
[----:B------:R-:W-:Y:S01]  /*52b0*/  IMAD.MOV.U32 R31, RZ, RZ, RZ ;  /* 0x000000ffff1f7224 */ /* 0x000fe200078e00ff */
[----:B------:R-:W-:Y:S02]  /*52c0*/  LOP3.LUT R65, R65, 0x60, RZ, 0xc0, !PT ;  /* 0x0000006041417812 */ /* 0x000fe400078ec0ff */
[----:B------:R-:W-:Y:S01]  /*52d0*/  CS2R R62, SRZ ;  /* 0x00000000003e7805 */ /* 0x000fe2000001ff00 */
[----:B------:R-:W-:Y:S01]  /*52e0*/  UMOV UR43, 0x400 ;  /* 0x00000400002b7882 */ /* 0x000fe20000000000 */
[----:B------:R-:W1:Y:S01]  /*52f0*/  LDC R58, c[0x0][0x370] ;  /* 0x0000dc00ff3a7b82 */ /* 0x000e620000000800 */
[----:B------:R-:W-:Y:S01]  /*5300*/  ULEA UR43, UR42, UR43, 0x18 ;  /* 0x0000002b2a2b7291 */ /* 0x000fe2000f8ec0ff */
[----:B------:R-:W-:Y:S01]  /*5310*/  LOP3.LUT R32, R32, 0x600000, RZ, 0xc0, !PT ;  /* 0x0060000020207812 */ /* 0x000fe200078ec0ff */
[----:B------:R-:W-:Y:S01]  /*5320*/  IMAD.MOV.U32 R68, RZ, RZ, RZ ;  /* 0x000000ffff447224 */ /* 0x000fe200078e00ff */
[----:B------:R-:W2:Y:S01]  /*5330*/  LDCU.64 UR48, c[0x0][0x348] ;  /* 0x00006900ff3077ac */ /* 0x000ea20008000a00 */
[----:B------:R-:W-:-:S02]  /*5340*/  IMAD.MOV.U32 R61, RZ, RZ, RZ ;  /* 0x000000ffff3d7224 */ /* 0x000fc400078e00ff */
[----:B------:R-:W-:Y:S01]  /*5350*/  LEA R64, R64, UR43, 0x4 ;  /* 0x0000002b40407c11 */ /* 0x000fe2000f8e20ff */
[----:B------:R-:W3:Y:S01]  /*5360*/  LDC R28, c[0x0][0xb0c] ;  /* 0x0002c300ff1c7b82 */ /* 0x000ee20000000800 */
[----:B------:R-:W4:Y:S01]  /*5370*/  LDCU.64 UR38, c[0x0][0x888] ;  /* 0x00011100ff2677ac */ /* 0x000f220008000a00 */
[----:B------:R-:W1:Y:S06]  /*5380*/  LDCU.64 UR40, c[0x0][0x890] ;  /* 0x00011200ff2877ac */ /* 0x000e6c0008000a00 */
[----:B------:R-:W1:Y:S01]  /*5390*/  LDC R56, c[0x0][0xb20] ;  /* 0x0002c800ff387b82 */ /* 0x000e620000000800 */
[----:B------:R-:W2:Y:S07]  /*53a0*/  LDS R0, [UR43+0x1a0] ;  /* 0x0001a02bff007984 */ /* 0x000eae0008000800 */
[----:B------:R-:W1:Y:S08]  /*53b0*/  LDC R27, c[0x0][0xb30] ;  /* 0x0002cc00ff1b7b82 */ /* 0x000e700000000800 */
[----:B------:R-:W1:Y:S08]  /*53c0*/  LDC.64 R50, c[0x0][0xb10] ;  /* 0x0002c400ff327b82 */ /* 0x000e700000000a00 */
[----:B------:R-:W1:Y:S08]  /*53d0*/  LDC.64 R24, c[0x0][0xb18] ;  /* 0x0002c600ff187b82 */ /* 0x000e700000000a00 */
[----:B------:R-:W1:Y:S08]  /*53e0*/  LDC.64 R22, c[0x0][0xb28] ;  /* 0x0002ca00ff167b82 */ /* 0x000e700000000a00 */
[----:B------:R-:W1:Y:S01]  /*53f0*/  LDC.64 R48, c[0x0][0x8b0] ;  /* 0x00022c00ff307b82 */ /* 0x000e620000000a00 */
[----:B--2---:R-:W-:-:S07]  /*5400*/  IMAD.IADD R32, R0, 0x1, R32 ;  /* 0x0000000100207824 */ /* 0x004fce00078e0220 */
[----:B------:R-:W2:Y:S08]  /*5410*/  LDC.64 R46, c[0x0][0x8a8] ;  /* 0x00022a00ff2e7b82 */ /* 0x000eb00000000a00 */
[----:B---34-:R-:W1:Y:S02]  /*5420*/  LDC R57, c[0x0][0x374] ;  /* 0x0000dd00ff397b82 */ /* 0x018e640000000800 */
.L_x_117:
[----:B------:R-:W-:Y:S02]  /*5430*/  LEA R0, R68, UR43, 0x3 ;  /* 0x0000002b44007c11 */ /* 0x000fe4000f8e18ff */
[----:B------:R-:W-:Y:S02]  /*5440*/  SHF.L.U32 R2, R62, 0x1f, RZ ;  /* 0x0000001f3e027819 */ /* 0x000fe400000006ff */
[----:B------:R-:W-:Y:S02]  /*5450*/  LEA R8, R68, UR43, 0x4 ;  /* 0x0000002b44087c11 */ /* 0x000fe4000f8e20ff */
[----:B---3--:R-:W3:Y:S02]  /*5460*/  SYNCS.PHASECHK.TRANS64.TRYWAIT P0, [R0+URZ+0xf0], R2 ;  /* 0x0000f002000075a7 */ /* 0x008ee400080011ff */
[----:B-1-3--:R-:W-:Y:S05]  /*5470*/  @!P0 BRA `(.L_x_105) ;  /* 0x0000001c00b08947 */ /* 0x00afea0003800000 */
.L_x_170:
[----:B------:R-:W-:Y:S01]  /*5480*/  ISETP.GE.AND P0, PT, R26, 0x1, PT ;  /* 0x000000011a00780c */ /* 0x000fe20003f06270 */
[----:B------:R-:W4:Y:S01]  /*5490*/  LDS.128 R8, [R8+0x180] ;  /* 0x0001800008087984 */ /* 0x000f220000000c00 */
[----:B-1----:R-:W-:Y:S01]  /*54a0*/  ISETP.NE.U32.AND P3, PT, R48, RZ, PT ;  /* 0x000000ff3000720c */ /* 0x002fe20003f65070 */
[----:B---3--:R-:W-:Y:S01]  /*54b0*/  VIADD R0, R0, 0x100 ;  /* 0x0000010000007836 */ /* 0x008fe20000000000 */
[----:B------:R-:W-:Y:S04]  /*54c0*/  UISETP.NE.AND UP0, UPT, UR46, URZ, UPT ;  /* 0x000000ff2e00728c */ /* 0x000fe8000bf05270 */
[----:B------:R-:W-:Y:S01]  /*54d0*/  PRMT R0, RZ, 0x654, R0 ;  /* 0x00000654ff007816 */ /* 0x000fe20000000000 */
[----:B------:R-:W-:Y:S01]  /*54e0*/  @!PT LDS RZ, [RZ] ;  /* 0x00000000fffff984 */ /* 0x000fe20000000800 */
[----:B------:R-:W-:Y:S01]  /*54f0*/  @!PT LDS RZ, [RZ] ;  /* 0x00000000fffff984 */ /* 0x000fe20000000800 */
[----:B------:R-:W-:Y:S01]  /*5500*/  @!PT LDS RZ, [RZ] ;  /* 0x00000000fffff984 */ /* 0x000fe20000000800 */
[----:B------:R-:W-:Y:S01]  /*5510*/  @!PT LDS RZ, [RZ] ;  /* 0x00000000fffff984 */ /* 0x000fe20000000800 */
[----:B------:R1:W-:Y:S06]  /*5520*/  MEMBAR.ALL.CTA ;  /* 0x0000000000007992 */ /* 0x0003ec0000008000 */
[----:B-1----:R-:W1:Y:S01]  /*5530*/  FENCE.VIEW.ASYNC.S ;  /* 0x00000000000073c6 */ /* 0x002e620000000000 */
[----:B------:R-:W-:Y:S01]  /*5540*/  PLOP3.LUT P2, PT, PT, PT, UP0, 0x80, 0x8 ;  /* 0x000000000008781c */ /* 0x000fe20003f4f008 */
[----:B-1----:R1:W-:Y:S01]  /*5550*/  SYNCS.ARRIVE.TRANS64.RED.A1T0 RZ, [R0+URZ], RZ ;  /* 0x000000ff00ff79a7 */ /* 0x0023e200081004ff */
[----:B----4-:R-:W-:Y:S04]  /*5560*/  LOP3.LUT P6, RZ, R10, 0x1, RZ, 0xc0, !PT ;  /* 0x000000010aff7812 */ /* 0x010fe800078cc0ff */
[----:B------:R-:W-:Y:S09]  /*5570*/  P2R R66, PR, RZ, 0x40 ;  /* 0x00000040ff427803 */ /* 0x000ff20000000000 */
[----:B------:R-:W-:Y:S02]  /*5580*/  @P6 MOV R30, R8 ;  /* 0x00000008001e6202 */ /* 0x000fe40000000f00 */
[----:B------:R-:W-:Y:S01]  /*5590*/  @P6 LOP3.LUT R29, R9, 0xffff, RZ, 0xc0, !PT ;  /* 0x0000ffff091d6812 */ /* 0x000fe200078ec0ff */
[----:B-1----:R-:W-:Y:S06]  /*55a0*/  @!P0 BRA `(.L_x_106) ;  /* 0x0000000000a48947 */ /* 0x002fec0003800000 */
[-C--:B------:R-:W-:Y:S01]  /*55b0*/  IMAD.HI.U32 R0, R57, R25.reuse, RZ ;  /* 0x0000001939007227 */ /* 0x080fe200078e00ff */
[----:B------:R-:W-:Y:S02]  /*55c0*/  ISETP.NE.AND P0, PT, R24, 0x1, PT ;  /* 0x000000011800780c */ /* 0x000fe40003f05270 */
[----:B------:R-:W-:Y:S01]  /*55d0*/  ISETP.NE.AND P1, PT, R26, 0x1, PT ;  /* 0x000000011a00780c */ /* 0x000fe20003f25270 */
[----:B------:R-:W-:Y:S01]  /*55e0*/  IMAD.HI.U32 R4, R58, R50, RZ ;  /* 0x000000323a047227 */ /* 0x000fe200078e00ff */
[----:B------:R-:W-:Y:S02]  /*55f0*/  SHF.R.U32.HI R0, RZ, R56, R0 ;  /* 0x00000038ff007219 */ /* 0x000fe40000011600 */
[----:B------:R-:W-:Y:S01]  /*5600*/  ISETP.NE.AND P4, PT, R28, 0x1, PT ;  /* 0x000000011c00780c */ /* 0x000fe20003f85270 */
[----:B------:R-:W-:Y:S01]  /*5610*/  IMAD.HI.U32 R6, R29, R25, RZ ;  /* 0x000000191d067227 */ /* 0x000fe200078e00ff */
[-C--:B------:R-:W-:Y:S02]  /*5620*/  SHF.R.U32.HI R4, RZ, R51.reuse, R4 ;  /* 0x00000033ff047219 */ /* 0x080fe40000011604 */
        /* <DEDUP_REMOVED lines=14> */
[C---:B------:R-:W-:Y:S03]  /*5710*/  IMAD.HI.U32 R0, R3.reuse, R22, RZ ;  /* 0x0000001603007227 */ /* 0x040fe600078e00ff */
[C---:B------:R-:W-:Y:S02]  /*5720*/  ISETP.GE.OR P0, PT, R2.reuse, R5, P0 ;  /* 0x000000050200720c */ /* 0x040fe40000706670 */
[----:B------:R-:W-:Y:S04]  /*5730*/  SHF.R.U32.HI R0, RZ, R23, R0 ;  /* 0x00000017ff007219 */ /* 0x000fe80000011600 */
[C---:B------:R-:W-:Y:S05]  /*5740*/  SEL R6, R3.reuse, R0, !P1 ;  /* 0x0000000003067207 */ /* 0x040fea0004800000 */
        /* <DEDUP_REMOVED lines=15> */
.L_x_106:
[----:B------:R-:W-:Y:S01]  /*5840*/  UISETP.NE.U32.AND UP3, UPT, UR40, URZ, UPT ;  /* 0x000000ff2800728c */ /* 0x000fe2000bf65070 */
[----:B------:R-:W-:Y:S03]  /*5850*/  ISETP.NE.AND.EX P3, PT, R49, RZ, PT, P3 ;  /* 0x000000ff3100720c */ /* 0x000fe60003f65330 */
[----:B------:R-:W-:Y:S09]  /*5860*/  UISETP.NE.AND.EX UP3, UPT, UR41, URZ, UPT, UP3 ;  /* 0x000000ff2900728c */ /* 0x000ff2000bf65330 */
[----:B------:R-:W-:Y:S05]  /*5870*/  BRA.U !UP3, `(.L_x_107) ;  /* 0x000000010b387547 */ /* 0x000fea000b800000 */
[----:B------:R-:W-:Y:S01]  /*5880*/  UISETP.NE.U32.AND UP0, UPT, UR38, URZ, UPT ;  /* 0x000000ff2600728c */ /* 0x000fe2000bf05070 */
[----:B------:R-:W-:Y:S03]  /*5890*/  HFMA2 R55, -RZ, RZ, 0, 5.9604644775390625e-08 ;  /* 0x00000001ff377431 */ /* 0x000fe600000001ff */
[----:B------:R-:W-:Y:S06]  /*58a0*/  UISETP.NE.AND.EX UP0, UPT, UR39, URZ, UPT, UP0 ;  /* 0x000000ff2700728c */ /* 0x000fec000bf05300 */
[----:B------:R-:W-:Y:S05]  /*58b0*/  PLOP3.LUT P0, PT, PT, PT, UP0, 0x80, 0x8 ;  /* 0x000000000008781c */ /* 0x000fea0003f0f008 */
[----:B------:R-:W1:Y:S01]  /*58c0*/  @UP0 LDCU.64 UR6, c[0x0][0x888] ;  /* 0x00011100ff0607ac */ /* 0x000e620008000a00 */
[----:B------:R-:W-:Y:S04]  /*58d0*/  @UP0 UIMAD UR4, UR36, UR40, URZ ;  /* 0x00000028240402a4 */ /* 0x000fe8000f8e02ff */
[----:B-1----:R-:W-:Y:S06]  /*58e0*/  @UP0 UIMAD.WIDE UR6, UR4, 0x4, UR6 ;  /* 0x00000004040608a5 */ /* 0x002fec000f8e0206 */
[----:B------:R-:W-:Y:S02]  /*58f0*/  IMAD.U32 R2, RZ, RZ, UR6 ;  /* 0x00000006ff027e24 */ /* 0x000fe4000f8e00ff */
[----:B------:R-:W-:Y:S05]  /*5900*/  IMAD.U32 R3, RZ, RZ, UR7 ;  /* 0x00000007ff037e24 */ /* 0x000fea000f8e00ff */
[----:B------:R-:W3:Y:S02]  /*5910*/  @P0 LDG.E R0, desc[UR44][R2.64] ;  /* 0x0000002c02000981 */ /* 0x000ee4000c1e1900 */
[----:B---3--:R-:W-:Y:S01]  /*5920*/  @P0 R2UR UR37, R0 ;  /* 0x00000000002502ca */ /* 0x008fe200000e0000 */
[----:B------:R-:W-:Y:S05]  /*5930*/  IMAD.MOV.U32 R0, RZ, RZ, 0x1 ;  /* 0x00000001ff007424 */ /* 0x000fea00078e00ff */
[----:B------:R-:W-:Y:S08]  /*5940*/  @!P0 PRMT R55, R0, 0x7610, R55 ;  /* 0x0000761000378816 */ /* 0x000ff00000000037 */
[----:B------:R-:W1:Y:S02]  /*5950*/  @!UP0 LDCU UR37, c[0x0][0x880] ;  /* 0x00011000ff2587ac */ /* 0x000e640008000800 */
.L_x_107:
[----:B------:R-:W-:Y:S05]  /*5960*/  @!P3 BRA `(.L_x_108) ;  /* 0x000000000020b947 */ /* 0x000fea0003800000 */
[----:B--2---:R-:W-:Y:S04]  /*5970*/  ISETP.NE.U32.AND P0, PT, R46, RZ, PT ;  /* 0x000000ff2e00720c */ /* 0x004fe80003f05070 */
[----:B------:R-:W-:Y:S11]  /*5980*/  ISETP.NE.AND.EX P0, PT, R47, RZ, PT, P0 ;  /* 0x000000ff2f00720c */ /* 0x000ff60003f05300 */
[----:B------:R-:W-:Y:S02]  /*5990*/  @!UPT UIADD3 URZ, UPT, UPT, URZ, URZ, URZ ;  /* 0x000000fffffff290 */ /* 0x000fe4000fffe0ff */
[----:B------:R-:W2:Y:S01]  /*59a0*/  @P0 LDC.64 R2, c[0x0][0x8a8] ;  /* 0x00022a00ff020b82 */ /* 0x000ea20000000a00 */
[----:B------:R-:W-:Y:S04]  /*59b0*/  @P0 IMAD R0, R48, UR36, RZ ;  /* 0x0000002430000c24 */ /* 0x000fe8000f8e02ff */
[----:B--2---:R-:W-:Y:S05]  /*59c0*/  @P0 IMAD.WIDE R2, R0, 0x4, R2 ;  /* 0x0000000400020825 */ /* 0x004fea00078e0202 */
[----:B-----5:R3:W5:Y:S02]  /*59d0*/  @P0 LDG.E R33, desc[UR44][R2.64] ;  /* 0x0000002c02210981 */ /* 0x020764000c1e1900 */
[----:B---3--:R-:W4:Y:S02]  /*59e0*/  @!P0 LDC R33, c[0x0][0x8a0] ;  /* 0x00022800ff218b82 */ /* 0x008f240000000800 */
.L_x_108:
[----:B------:R-:W3:Y:S01]  /*59f0*/  LDC.64 R6, c[0x0][0xb10] ;  /* 0x0002c400ff067b82 */ /* 0x000ee20000000a00 */
[----:B------:R-:W-:Y:S01]  /*5a00*/  UISETP.NE.AND UP4, UPT, UR46, URZ, UPT ;  /* 0x000000ff2e00728c */ /* 0x000fe2000bf85270 */
[----:B-1----:R-:W-:Y:S01]  /*5a10*/  @P2 FSETP.NEU.AND P1, PT, RZ, UR37, PT ;  /* 0x00000025ff002c0b */ /* 0x002fe2000bf2d000 */
[----:B------:R-:W-:Y:S01]  /*5a20*/  UPLOP3.LUT UP0, UPT, UPT, UPT, UPT, 0x40, 0x4 ;  /* 0x000000000004789c */ /* 0x000fe20003f0e870 */
[----:B------:R-:W-:Y:S01]  /*5a30*/  @P2 LOP3.LUT P0, RZ, R55, 0xff, RZ, 0xc0, !PT ;  /* 0x000000ff37ff2812 */ /* 0x000fe2000780c0ff */
[----:B------:R-:W-:Y:S03]  /*5a40*/  VIADD R68, R68, 0x1 ;  /* 0x0000000144447836 */ /* 0x000fe60000000000 */
[----:B------:R-:W1:Y:S01]  /*5a50*/  LDC.64 R4, c[0x0][0xb18] ;  /* 0x0002c600ff047b82 */ /* 0x000e620000000a00 */
[----:B------:R-:W-:Y:S02]  /*5a60*/  LEA R67, R31, UR43, 0x3 ;  /* 0x0000002b1f437c11 */ /* 0x000fe4000f8e18ff */
[----:B------:R-:W-:Y:S02]  /*5a70*/  CS2R R38, SRZ ;  /* 0x0000000000267805 */ /* 0x000fe4000001ff00 */
[----:B------:R-:W-:Y:S02]  /*5a80*/  SHF.L.U32 R12, R63, 0x1f, RZ ;  /* 0x0000001f3f0c7819 */ /* 0x000fe400000006ff */
[----:B------:R-:W-:Y:S02]  /*5a90*/  CS2R R36, SRZ ;  /* 0x0000000000247805 */ /* 0x000fe4000001ff00 */
[----:B------:R-:W-:Y:S01]  /*5aa0*/  @P6 SHF.R.U32.HI R60, RZ, 0x10, R9 ;  /* 0x00000010ff3c6819 */ /* 0x000fe20000011609 */
[----:B------:R-:W2:Y:S01]  /*5ab0*/  @UP4 LDCU.64 UR4, c[0x0][0x888] ;  /* 0x00011100ff0447ac */ /* 0x000ea20008000a00 */
[----:B------:R-:W-:Y:S01]  /*5ac0*/  @UP4 UPLOP3.LUT UP0, UPT, UPT, UPT, UP3, 0x80, 0x8 ;  /* 0x000000000008489c */ /* 0x000fe20003f0f030 */
[----:B------:R-:W-:Y:S01]  /*5ad0*/  @P2 VOTEU.ANY UP1, P1 ;  /* 0x0000000000ff2886 */ /* 0x000fe20000820100 */
[----:B--2---:R-:W-:Y:S02]  /*5ae0*/  @UP4 UISETP.NE.U32.AND UP2, UPT, UR4, URZ, UPT ;  /* 0x000000ff0400428c */ /* 0x004fe4000bf45070 */
[----:B------:R-:W-:Y:S02]  /*5af0*/  @UP4 USEL UR4, URZ, 0xffffffff, UP1 ;  /* 0xffffffffff044887 */ /* 0x000fe40008800000 */
[----:B------:R-:W-:Y:S01]  /*5b00*/  @UP4 UISETP.NE.AND.EX UP2, UPT, UR5, URZ, UPT, UP2 ;  /* 0x000000ff0500428c */ /* 0x000fe2000bf45320 */
[----:B------:R-:W-:Y:S01]  /*5b10*/  @P2 VOTEU.ANY UP1, P0 ;  /* 0x0000000000ff2886 */ /* 0x000fe20000020100 */
[----:B------:R-:W-:Y:S02]  /*5b20*/  ISETP.NE.AND P0, PT, R27, 0x1, PT ;  /* 0x000000011b00780c */ /* 0x000fe40003f05270 */
[----:B------:R-:W-:Y:S04]  /*5b30*/  @UP4 USEL UR5, URZ, 0xffffffff, UP2 ;  /* 0xffffffffff054887 */ /* 0x000fe80009000000 */
[----:B------:R-:W-:Y:S04]  /*5b40*/  @UP0 USEL UR4, UR5, UR4, !UP1 ;  /* 0x0000000405040287 */ /* 0x000fe8000c800000 */
[----:B------:R-:W-:Y:S03]  /*5b50*/  @UP4 ULOP3.LUT UR4, UR4, 0x1, URZ, 0xc0, !UPT ;  /* 0x0000000104044892 */ /* 0x000fe6000f8ec0ff */
[----:B------:R-:W2:Y:S01]  /*5b60*/  @!P0 LDC R2, c[0x0][0xb0c] ;  /* 0x0002c300ff028b82 */ /* 0x000ea20000000800 */
[----:B------:R-:W-:Y:S01]  /*5b70*/  UISETP.NE.U32.OR UP0, UPT, UR4, 0x1, !UP4 ;  /* 0x000000010400788c */ /* 0x000fe2000e705470 */
[----:B---3--:R-:W-:Y:S01]  /*5b80*/  @!P0 IMAD.HI.U32 R3, R30, R6, RZ ;  /* 0x000000061e038227 */ /* 0x008fe200078e00ff */
[----:B-1----:R-:W-:Y:S03]  /*5b90*/  @!P0 ISETP.NE.AND P1, PT, R4, 0x1, PT ;  /* 0x000000010400880c */ /* 0x002fe60003f25270 */
[----:B------:R-:W-:Y:S01]  /*5ba0*/  @!P0 IMAD.HI.U32 R5, R29, R5, RZ ;  /* 0x000000051d058227 */ /* 0x000fe200078e00ff */
[----:B------:R-:W-:Y:S02]  /*5bb0*/  PLOP3.LUT P3, PT, PT, PT, UP0, 0x80, 0x8 ;  /* 0x000000000008781c */ /* 0x000fe40003f6f008 */
[----:B------:R-:W-:Y:S11]  /*5bc0*/  @!P0 SHF.R.U32.HI R3, RZ, R7, R3 ;  /* 0x00000007ff038219 */ /* 0x000ff60000011603 */
[----:B------:R-:W-:Y:S04]  /*5bd0*/  @P3 SHF.L.U32 R0, R61, 0x1f, RZ ;  /* 0x0000001f3d003819 */ /* 0x000fe800000006ff */
[----:B------:R1:W3:Y:S01]  /*5be0*/  @P3 SYNCS.PHASECHK.TRANS64.TRYWAIT P5, [UR43+0xd0], R0 ;  /* 0x0000d000ff0035a7 */ /* 0x0002e200080a112b */
[----:B--2---:R-:W-:Y:S04]  /*5bf0*/  @!P0 ISETP.NE.AND P2, PT, R2, 0x1, PT ;  /* 0x000000010200880c */ /* 0x004fe80003f45270 */
[----:B------:R-:W-:Y:S01]  /*5c00*/  @!P0 SEL R3, R30, R3, !P2 ;  /* 0x000000031e038207 */ /* 0x000fe20005000000 */
[----:B------:R2:W2:Y:S01]  /*5c10*/  SYNCS.PHASECHK.TRANS64.TRYWAIT P4, [R67+URZ+0x110], R12 ;  /* 0x0001100c430075a7 */ /* 0x0004a200080811ff */
[----:B-1----:R-:W1:Y:S02]  /*5c20*/  @!P0 LDC R0, c[0x0][0xb20] ;  /* 0x0002c800ff008b82 */ /* 0x002e640000000800 */
[----:B-1----:R-:W-:Y:S04]  /*5c30*/  @!P0 SHF.R.U32.HI R0, RZ, R0, R5 ;  /* 0x00000000ff008219 */ /* 0x002fe80000011605 */
[----:B------:R-:W-:Y:S05]  /*5c40*/  @!P0 SEL R5, R29, R0, !P1 ;  /* 0x000000001d058207 */ /* 0x000fea0004800000 */
[----:B------:R-:W-:Y:S02]  /*5c50*/  @!P0 IMAD.IADD R0, R5, 0x1, -R3 ;  /* 0x0000000105008824 */ /* 0x000fe400078e0a03 */
[----:B------:R-:W-:Y:S02]  /*5c60*/  @!P0 IMAD.IADD R3, R3, 0x1, -R5 ;  /* 0x0000000103038824 */ /* 0x000fe400078e0a05 */
[----:B------:R-:W-:Y:S02]  /*5c70*/  @!P0 IMAD R30, R0, R2, R30 ;  /* 0x00000002001e8224 */ /* 0x000fe400078e021e */
[----:B------:R-:W-:Y:S01]  /*5c80*/  @!P0 IMAD R29, R3, R4, R29 ;  /* 0x00000004031d8224 */ /* 0x000fe200078e021d */
[----:B------:R-:W-:Y:S01]  /*5c90*/  PLOP3.LUT P0, PT, PT, PT, PT, 0x8, 0x80 ;  /* 0x000000000080781c */ /* 0x000fe20003f0e170 */
[----:B------:R-:W-:Y:S01]  /*5ca0*/  IMAD R2, R31, 0x10, R32 ;  /* 0x000000101f027824 */ /* 0x000fe200078e0220 */
[----:B---3--:R-:W-:Y:S01]  /*5cb0*/  @P3 PLOP3.LUT P0, PT, P5, PT, PT, 0x8, 0x80 ;  /* 0x000000000080381c */ /* 0x008fe20002f0e170 */
[----:B------:R-:W-:Y:S01]  /*5cc0*/  @!UPT UIADD3 URZ, UPT, UPT, URZ, URZ, URZ ;  /* 0x000000fffffff290 */ /* 0x000fe2000fffe0ff */
[----:B------:R-:W-:Y:S11]  /*5cd0*/  BRA.U !UP0, `(.L_x_109) ;  /* 0x00000001087c7547 */ /* 0x000ff6000b800000 */
[----:B------:R-:W-:Y:S02]  /*5ce0*/  FSETP.NEU.AND P2, PT, RZ, UR37, PT ;  /* 0x00000025ff007c0b */ /* 0x000fe4000bf4d000 */
[----:B------:R-:W-:Y:S01]  /*5cf0*/  LOP3.LUT P1, RZ, R55, 0xff, RZ, 0xc0, !PT ;  /* 0x000000ff37ff7812 */ /* 0x000fe2000782c0ff */
[----:B------:R-:W-:Y:S01]  /*5d00*/  @!UPT UIADD3 URZ, UPT, UPT, URZ, URZ, URZ ;  /* 0x000000fffffff290 */ /* 0x000fe2000fffe0ff */
[----:B------:R-:W-:Y:S11]  /*5d10*/  @!P0 BRA `(.L_x_110) ;  /* 0x00000000000c8947 */ /* 0x000ff60003800000 */
[----:B------:R-:W-:Y:S04]  /*5d20*/  SHF.L.U32 R3, R61, 0x1f, RZ ;  /* 0x0000001f3d037819 */ /* 0x000fe800000006ff */
[----:B------:R-:W1:Y:S02]  /*5d30*/  SYNCS.PHASECHK.TRANS64.TRYWAIT P0, [UR43+0xd0], R3 ;  /* 0x0000d003ff0075a7 */ /* 0x000e64000800112b */
[----:B-1----:R-:W-:Y:S05]  /*5d40*/  @!P0 BRA `(.L_x_111) ;  /* 0x0000001400908947 */ /* 0x002fea0003800000 */
.L_x_110:
[----:B------:R-:W-:Y:S01]  /*5d50*/  UISETP.NE.U32.AND UP0, UPT, UR38, URZ, UPT ;  /* 0x000000ff2600728c */ /* 0x000fe2000bf05070 */
[----:B------:R-:W-:Y:S02]  /*5d60*/  CS2R R38, SRZ ;  /* 0x0000000000267805 */ /* 0x000fe4000001ff00 */
[----:B------:R-:W-:Y:S01]  /*5d70*/  CS2R R36, SRZ ;  /* 0x0000000000247805 */ /* 0x000fe2000001ff00 */
[----:B------:R-:W-:Y:S01]  /*5d80*/  VOTEU.ANY UP1, P2 ;  /* 0x0000000000ff7886 */ /* 0x000fe20001020100 */
[----:B------:R-:W-:Y:S01]  /*5d90*/  UISETP.NE.AND.EX UP0, UPT, UR39, URZ, UPT, UP0 ;  /* 0x000000ff2700728c */ /* 0x000fe2000bf05300 */
[----:B------:R-:W-:Y:S01]  /*5da0*/  LOP3.LUT R61, R61, 0x1, RZ, 0x3c, !PT ;  /* 0x000000013d3d7812 */ /* 0x000fe200078e3cff */
[----:B------:R-:W-:Y:S02]  /*5db0*/  USEL UR4, URZ, 0xffffffff, UP1 ;  /* 0xffffffffff047887 */ /* 0x000fe40008800000 */
[----:B------:R-:W-:Y:S03]  /*5dc0*/  USEL UR5, URZ, 0xffffffff, UP0 ;  /* 0xffffffffff057887 */ /* 0x000fe60008000000 */
[----:B------:R-:W-:Y:S01]  /*5dd0*/  VOTEU.ANY UP0, P1 ;  /* 0x0000000000ff7886 */ /* 0x000fe20000800100 */
[----:B------:R-:W-:Y:S04]  /*5de0*/  @UP3 USEL UR4, UR5, UR4, !UP0 ;  /* 0x0000000405043287 */ /* 0x000fe8000c000000 */
[----:B------:R-:W-:Y:S04]  /*5df0*/  ULOP3.LUT UR4, UR4, 0x1, URZ, 0xc0, !UPT ;  /* 0x0000000104047892 */ /* 0x000fe8000f8ec0ff */
[----:B------:R-:W-:Y:S02]  /*5e00*/  UISETP.NE.U32.AND UP0, UPT, UR4, 0x1, UPT ;  /* 0x000000010400788c */ /* 0x000fe4000bf05070 */
[----:B------:R-:W-:Y:S04]  /*5e10*/  UIADD3 UR4, UPT, UPT, UR43, 0xd8, URZ ;  /* 0x000000d82b047890 */ /* 0x000fe8000fffe0ff */
[----:B------:R-:W-:Y:S01]  /*5e20*/  PLOP3.LUT P0, PT, PT, PT, UP0, 0x80, 0x8 ;  /* 0x000000000008781c */ /* 0x000fe20003f0f008 */
[----:B------:R-:W-:Y:S11]  /*5e30*/  UPRMT UR4, UR42, 0x654, UR4 ;  /* 0x000006542a047896 */ /* 0x000ff60008000004 */
[----:B------:R-:W-:Y:S01]  /*5e40*/  @!UPT UIADD3 URZ, UPT, UPT, URZ, URZ, URZ ;  /* 0x000000fffffff290 */ /* 0x000fe2000fffe0ff */
[----:B------:R3:W1:Y:S01]  /*5e50*/  @P0 LDS.128 R36, [R64+0x200] ;  /* 0x0002000040240984 */ /* 0x0006620000000c00 */
[----:B------:R-:W-:Y:S01]  /*5e60*/  @!PT LDS RZ, [RZ] ;  /* 0x00000000fffff984 */ /* 0x000fe20000000800 */
[----:B------:R-:W-:Y:S01]  /*5e70*/  @!PT LDS RZ, [RZ] ;  /* 0x00000000fffff984 */ /* 0x000fe20000000800 */
[----:B------:R-:W-:Y:S01]  /*5e80*/  @!PT LDS RZ, [RZ] ;  /* 0x00000000fffff984 */ /* 0x000fe20000000800 */
[----:B------:R-:W-:Y:S01]  /*5e90*/  @!PT LDS RZ, [RZ] ;  /* 0x00000000fffff984 */ /* 0x000fe20000000800 */
[----:B------:R2:W-:Y:S07]  /*5ea0*/  MEMBAR.ALL.CTA ;  /* 0x0000000000007992 */ /* 0x0005ee0000008000 */
[----:B--2---:R-:W2:Y:S02]  /*5eb0*/  FENCE.VIEW.ASYNC.S ;  /* 0x00000000000073c6 */ /* 0x004ea40000000000 */
[----:B--2---:R-:W-:Y:S01]  /*5ec0*/  SYNCS.ARRIVE.TRANS64.RED.A1T0 RZ, [UR4], RZ ;  /* 0x000000ffffff79a7 */ /* 0x004fe20008100404 */
.L_x_109:
[----:B-1----:R-:W-:Y:S04]  /*5ed0*/  SHF.R.U32.HI R0, RZ, 0x15, R2 ;  /* 0x00000015ff007819 */ /* 0x002fe80000011602 */
[----:B------:R-:W-:Y:S01]  /*5ee0*/  LOP3.LUT P0, RZ, R0, 0x3, R59, 0x48, !PT ;  /* 0x0000000300ff7812 */ /* 0x000fe2000780483b */
[----:B------:R-:W-:Y:S01]  /*5ef0*/  @!UPT UIADD3 URZ, UPT, UPT, URZ, URZ, URZ ;  /* 0x000000fffffff290 */ /* 0x000fe2000fffe0ff */
[----:B--2---:R-:W-:Y:S11]  /*5f00*/  @P4 BRA `(.L_x_112) ;  /* 0x0000000000084947 */ /* 0x004ff60003800000 */
[----:B------:R-:W1:Y:S02]  /*5f10*/  SYNCS.PHASECHK.TRANS64.TRYWAIT P1, [R67+URZ+0x110], R12 ;  /* 0x0001100c430075a7 */ /* 0x000e6400080211ff */
[----:B-1----:R-:W-:Y:S05]  /*5f20*/  @!P1 BRA `(.L_x_113) ;  /* 0x0000001400309947 */ /* 0x002fea0003800000 */
.L_x_112:
[----:B------:R-:W-:Y:S05]  /*5f30*/  @!P0 BRA `(.L_x_114) ;  /* 0x0000000000408947 */ /* 0x000fea0003800000 */
[----:B------:R-:W2:Y:S01]  /*5f40*/  LDCU.64 UR8, c[0x4][0x68] ;  /* 0x01000d00ff0877ac */ /* 0x000ea20008000a00 */
[----:B------:R-:W-:Y:S01]  /*5f50*/  MOV R15, 0x0 ;  /* 0x00000000000f7802 */ /* 0x000fe20000000f00 */
[----:B-1----:R-:W-:Y:S02]  /*5f60*/  HFMA2 R12, -RZ, RZ, 0, 5.9604644775390625e-08 ;  /* 0x00000001ff0c7431 */ /* 0x002fe400000001ff */
[----:B------:R-:W-:Y:S02]  /*5f70*/  IMAD.MOV.U32 R8, RZ, RZ, 0x192 ;  /* 0x00000192ff087424 */ /* 0x000fe400078e00ff */
[----:B------:R-:W-:Y:S01]  /*5f80*/  IMAD.MOV.U32 R13, RZ, RZ, RZ ;  /* 0x000000ffff0d7224 */ /* 0x000fe200078e00ff */
[----:B------:R-:W1:Y:S01]  /*5f90*/  LDCU.64 UR6, c[0x4][0x70] ;  /* 0x01000e00ff0677ac */ /* 0x000e620008000a00 */
[----:B------:R-:W3:Y:S01]  /*5fa0*/  LDC.64 R14, c[0x4][R15] ;  /* 0x010000000f0e7b82 */ /* 0x000ee20000000a00 */
[----:B------:R-:W4:Y:S01]  /*5fb0*/  LDCU.64 UR4, c[0x4][0x8] ;  /* 0x01000100ff0477ac */ /* 0x000f220008000a00 */
[----:B--2---:R-:W-:Y:S01]  /*5fc0*/  MOV R5, UR9 ;  /* 0x0000000900057c02 */ /* 0x004fe20008000f00 */
[----:B------:R-:W-:Y:S01]  /*5fd0*/  IMAD.U32 R4, RZ, RZ, UR8 ;  /* 0x00000008ff047e24 */ /* 0x000fe2000f8e00ff */
[----:B-1----:R-:W-:Y:S01]  /*5fe0*/  MOV R7, UR7 ;  /* 0x0000000700077c02 */ /* 0x002fe20008000f00 */
[----:B------:R-:W-:Y:S01]  /*5ff0*/  IMAD.U32 R6, RZ, RZ, UR6 ;  /* 0x00000006ff067e24 */ /* 0x000fe2000f8e00ff */
[----:B----4-:R-:W-:Y:S01]  /*6000*/  MOV R11, UR5 ;  /* 0x00000005000b7c02 */ /* 0x010fe20008000f00 */
[----:B------:R-:W-:Y:S02]  /*6010*/  IMAD.U32 R10, RZ, RZ, UR4 ;  /* 0x00000004ff0a7e24 */ /* 0x000fe4000f8e00ff */
[----:B------:R-:W-:Y:S07]  /*6020*/  LEPC R20, `(.L_x_114) ;  /* 0x000000001014794e */ /* 0x000fee0000000000 */
[----:B---3-5:R-:W-:Y:S05]  /*6030*/  CALL.ABS.NOINC R14 ;  /* 0x000000000e007343 */ /* 0x028fea0003c00000 */
.L_x_114:
[----:B------:R-:W-:Y:S01]  /*6040*/  ISETP.NE.AND P0, PT, R65, RZ, PT ;  /* 0x000000ff4100720c */ /* 0x000fe20003f05270 */
[----:B------:R-:W-:Y:S05]  /*6050*/  WARPSYNC.ALL ;  /* 0x0000000000007948 */ /* 0x000fea0003800000 */
[----:B------:R-:W-:Y:S01]  /*6060*/  R2UR UR4, R2 ;  /* 0x00000000020472ca */ /* 0x000fe200000e0000 */
[----:B------:R-:W-:Y:S01]  /*6070*/  BSSY.RECONVERGENT B0, `(.L_x_115) ;  /* 0x000005b000007945 */ /* 0x000fe20003800200 */
[-C--:B------:R-:W-:Y:S02]  /*6080*/  F2FP.F16.E4M3.UNPACK_B R2, R36.reuse ;  /* 0x00000024ff02723e */ /* 0x080fe400020006ff */
[----:B------:R-:W-:Y:S02]  /*6090*/  F2FP.F16.E4M3.UNPACK_B R36, R36.H1 ;  /* 0x00000024ff24723e */ /* 0x000fe400030006ff */
[-C--:B------:R-:W-:Y:S01]  /*60a0*/  F2FP.F16.E4M3.UNPACK_B R34, R37.reuse ;  /* 0x00000025ff22723e */ /* 0x080fe200020006ff */
[--C-:B------:R-:W-:Y:S01]  /*60b0*/  HADD2.F32 R0, -RZ, R2.reuse.H0_H0 ;  /* 0x20000002ff007230 */ /* 0x100fe20000004100 */
[----:B------:R-:W-:Y:S01]  /*60c0*/  F2FP.F16.E4M3.UNPACK_B R37, R37.H1 ;  /* 0x00000025ff25723e */ /* 0x000fe200030006ff */
[----:B------:R-:W-:Y:S01]  /*60d0*/  HADD2.F32 R2, -RZ, R2.H1_H1 ;  /* 0x30000002ff027230 */ /* 0x000fe20000004100 */
[-C--:B------:R-:W-:Y:S01]  /*60e0*/  F2FP.F16.E4M3.UNPACK_B R41, R38.reuse ;  /* 0x00000026ff29723e */ /* 0x080fe200020006ff */
[----:B------:R-:W-:Y:S01]  /*60f0*/  HADD2.F32 R3, -RZ, R36.H0_H0 ;  /* 0x20000024ff037230 */ /* 0x000fe20000004100 */
[----:B------:R-:W-:Y:S01]  /*6100*/  F2FP.F16.E4M3.UNPACK_B R40, R38.H1 ;  /* 0x00000026ff28723e */ /* 0x000fe200030006ff */
[----:B-1----:R-:W1:Y:S01]  /*6110*/  LDTM.x16 R4, tmem[UR4] ;  /* 0x00000004000479ee */ /* 0x002e620008240000 */
[----:B------:R-:W-:Y:S01]  /*6120*/  NOP ;  /* 0x0000000000007918 */ /* 0x000fe20000000000 */
[----:B------:R-:W-:Y:S01]  /*6130*/  IADD3 R67, PT, PT, R67, 0x130, RZ ;  /* 0x0000013043437810 */ /* 0x000fe20007ffe0ff */
[--C-:B------:R-:W-:Y:S01]  /*6140*/  HADD2.F32 R21, -RZ, R34.reuse.H0_H0 ;  /* 0x20000022ff157230 */ /* 0x100fe20000004100 */
[-C--:B------:R-:W-:Y:S01]  /*6150*/  F2FP.F16.E4M3.UNPACK_B R42, R39.reuse ;  /* 0x00000027ff2a723e */ /* 0x080fe200020006ff */
[----:B------:R-:W-:Y:S01]  /*6160*/  HADD2.F32 R34, -RZ, R34.H1_H1 ;  /* 0x30000022ff227230 */ /* 0x000fe20000004100 */
[----:B------:R-:W-:Y:S01]  /*6170*/  LOP3.LUT R67, R67, 0xfefffff8, RZ, 0xc0, !PT ;  /* 0xfefffff843437812 */ /* 0x000fe200078ec0ff */
[----:B------:R-:W-:Y:S01]  /*6180*/  HADD2.F32 R38, -RZ, R41.H1_H1 ;  /* 0x30000029ff267230 */ /* 0x000fe20000004100 */
[----:B------:R-:W-:Y:S01]  /*6190*/  F2FP.F16.E4M3.UNPACK_B R44, R39.H1 ;  /* 0x00000027ff2c723e */ /* 0x000fe200030006ff */
[----:B------:R-:W-:Y:S01]  /*61a0*/  HADD2.F32 R20, -RZ, R36.H1_H1 ;  /* 0x30000024ff147230 */ /* 0x000fe20000004100 */
[----:B-1----:R1:W-:Y:S01]  /*61b0*/  SYNCS.ARRIVE.TRANS64.RED.A1T0 RZ, [R67+URZ], RZ ;  /* 0x000000ff43ff79a7 */ /* 0x0023e200081004ff */
[--C-:B------:R-:W-:Y:S01]  /*61c0*/  HADD2.F32 R35, -RZ, R37.reuse.H0_H0 ;  /* 0x20000025ff237230 */ /* 0x100fe20000004100 */
[----:B------:R-:W-:Y:S01]  /*61d0*/  IADD3 R31, PT, PT, R31, 0x1, RZ ;  /* 0x000000011f1f7810 */ /* 0x000fe20007ffe0ff */
[----:B------:R-:W-:Y:S02]  /*61e0*/  HADD2.F32 R36, -RZ, R37.H1_H1 ;  /* 0x30000025ff247230 */ /* 0x000fe40000004100 */
[----:B------:R-:W-:Y:S02]  /*61f0*/  HADD2.F32 R37, -RZ, R41.H0_H0 ;  /* 0x20000029ff257230 */ /* 0x000fe40000004100 */
[--C-:B------:R-:W-:Y:S02]  /*6200*/  HADD2.F32 R41, -RZ, R42.reuse.H0_H0 ;  /* 0x2000002aff297230 */ /* 0x100fe40000004100 */
[----:B------:R-:W-:Y:S02]  /*6210*/  HADD2.F32 R42, -RZ, R42.H1_H1 ;  /* 0x3000002aff2a7230 */ /* 0x000fe40000004100 */
[--C-:B------:R-:W-:Y:S02]  /*6220*/  HADD2.F32 R39, -RZ, R40.reuse.H0_H0 ;  /* 0x20000028ff277230 */ /* 0x100fe40000004100 */
[----:B------:R-:W-:Y:S02]  /*6230*/  HADD2.F32 R40, -RZ, R40.H1_H1 ;  /* 0x30000028ff287230 */ /* 0x000fe40000004100 */
[C---:B----45:R-:W-:Y:S01]  /*6240*/  FMUL R4, R33.reuse, R4 ;  /* 0x0000000421047220 */ /* 0x070fe20000400000 */
[C---:B------:R-:W-:Y:S01]  /*6250*/  FMUL R5, R33.reuse, R5 ;  /* 0x0000000521057220 */ /* 0x040fe20000400000 */
[C---:B------:R-:W-:Y:S01]  /*6260*/  FMUL R8, R33.reuse, R8 ;  /* 0x0000000821087220 */ /* 0x040fe20000400000 */
[C---:B------:R-:W-:Y:S01]  /*6270*/  FMUL R9, R33.reuse, R9 ;  /* 0x0000000921097220 */ /* 0x040fe20000400000 */
[----:B------:R-:W-:Y:S01]  /*6280*/  FFMA R4, R0, UR37, R4 ;  /* 0x0000002500047c23 */ /* 0x000fe20008000004 */
[----:B------:R-:W-:Y:S01]  /*6290*/  FFMA R5, R2, UR37, R5 ;  /* 0x0000002502057c23 */ /* 0x000fe20008000005 */
[C---:B------:R-:W-:Y:S01]  /*62a0*/  FMUL R12, R33.reuse, R12 ;  /* 0x0000000c210c7220 */ /* 0x040fe20000400000 */
[C---:B------:R-:W-:Y:S01]  /*62b0*/  FMUL R13, R33.reuse, R13 ;  /* 0x0000000d210d7220 */ /* 0x040fe20000400000 */
[C---:B------:R-:W-:Y:S01]  /*62c0*/  FMUL R16, R33.reuse, R16 ;  /* 0x0000001021107220 */ /* 0x040fe20000400000 */
[C---:B------:R-:W-:Y:S01]  /*62d0*/  FMUL R17, R33.reuse, R17 ;  /* 0x0000001121117220 */ /* 0x040fe20000400000 */
[C---:B------:R-:W-:Y:S01]  /*62e0*/  FMUL R6, R33.reuse, R6 ;  /* 0x0000000621067220 */ /* 0x040fe20000400000 */
[C---:B------:R-:W-:Y:S01]  /*62f0*/  FMUL R7, R33.reuse, R7 ;  /* 0x0000000721077220 */ /* 0x040fe20000400000 */
[C---:B------:R-:W-:Y:S01]  /*6300*/  FMUL R10, R33.reuse, R10 ;  /* 0x0000000a210a7220 */ /* 0x040fe20000400000 */
[----:B------:R-:W-:Y:S01]  /*6310*/  FMUL R11, R33, R11 ;  /* 0x0000000b210b7220 */ /* 0x000fe20000400000 */
[----:B------:R-:W-:Y:S01]  /*6320*/  FFMA R6, R3, UR37, R6 ;  /* 0x0000002503067c23 */ /* 0x000fe20008000006 */
[----:B------:R-:W-:Y:S01]  /*6330*/  FFMA R7, R20, UR37, R7 ;  /* 0x0000002514077c23 */ /* 0x000fe20008000007 */
[----:B------:R-:W-:Y:S01]  /*6340*/  FFMA R8, R21, UR37, R8 ;  /* 0x0000002515087c23 */ /* 0x000fe20008000008 */
[----:B------:R-:W-:Y:S01]  /*6350*/  FFMA R9, R34, UR37, R9 ;  /* 0x0000002522097c23 */ /* 0x000fe20008000009 */
[----:B------:R-:W-:Y:S01]  /*6360*/  FFMA R10, R35, UR37, R10 ;  /* 0x00000025230a7c23 */ /* 0x000fe2000800000a */
[C---:B------:R-:W-:Y:S01]  /*6370*/  FMUL R14, R33.reuse, R14 ;  /* 0x0000000e210e7220 */ /* 0x040fe20000400000 */
[----:B------:R-:W-:Y:S01]  /*6380*/  FFMA R11, R36, UR37, R11 ;  /* 0x00000025240b7c23 */ /* 0x000fe2000800000b */
[----:B------:R-:W-:Y:S01]  /*6390*/  FMUL R15, R33, R15 ;  /* 0x0000000f210f7220 */ /* 0x000fe20000400000 */
[----:B------:R-:W-:Y:S01]  /*63a0*/  FFMA R12, R37, UR37, R12 ;  /* 0x00000025250c7c23 */ /* 0x000fe2000800000c */
[----:B------:R-:W-:Y:S01]  /*63b0*/  FFMA R13, R38, UR37, R13 ;  /* 0x00000025260d7c23 */ /* 0x000fe2000800000d */
[--C-:B------:R-:W-:Y:S02]  /*63c0*/  HADD2.F32 R43, -RZ, R44.reuse.H0_H0 ;  /* 0x2000002cff2b7230 */ /* 0x100fe40000004100 */
[----:B------:R-:W-:Y:S01]  /*63d0*/  FFMA R14, R39, UR37, R14 ;  /* 0x00000025270e7c23 */ /* 0x000fe2000800000e */
[----:B------:R-:W-:Y:S02]  /*63e0*/  HADD2.F32 R44, -RZ, R44.H1_H1 ;  /* 0x3000002cff2c7230 */ /* 0x000fe40000004100 */
[C---:B------:R-:W-:Y:S01]  /*63f0*/  FMUL R18, R33.reuse, R18 ;  /* 0x0000001221127220 */ /* 0x040fe20000400000 */
[----:B------:R-:W-:Y:S01]  /*6400*/  FFMA R15, R40, UR37, R15 ;  /* 0x00000025280f7c23 */ /* 0x000fe2000800000f */
[----:B------:R-:W-:Y:S01]  /*6410*/  FMUL R19, R33, R19 ;  /* 0x0000001321137220 */ /* 0x000fe20000400000 */
[----:B------:R-:W-:Y:S01]  /*6420*/  FFMA R16, R41, UR37, R16 ;  /* 0x0000002529107c23 */ /* 0x000fe20008000010 */
[----:B------:R-:W-:Y:S01]  /*6430*/  FFMA R17, R42, UR37, R17 ;  /* 0x000000252a117c23 */ /* 0x000fe20008000011 */
[----:B------:R-:W-:Y:S01]  /*6440*/  FFMA R18, R43, UR37, R18 ;  /* 0x000000252b127c23 */ /* 0x000fe20008000012 */
[----:B------:R-:W-:Y:S01]  /*6450*/  F2FP.SATFINITE.E4M3.F32.PACK_AB_MERGE_C R6, R7, R6, RZ ;  /* 0x000000060706723e */ /* 0x000fe200048070ff */
[----:B------:R-:W-:Y:S03]  /*6460*/  FFMA R19, R44, UR37, R19 ;  /* 0x000000252c137c23 */ /* 0x000fe60008000013 */
[----:B------:R-:W-:Y:S02]  /*6470*/  F2FP.SATFINITE.E4M3.F32.PACK_AB_MERGE_C R4, R5, R4, R6 ;  /* 0x000000040504723e */ /* 0x000fe40004807006 */
[----:B------:R-:W-:Y:S02]  /*6480*/  F2FP.SATFINITE.E4M3.F32.PACK_AB_MERGE_C R5, R11, R10, RZ ;  /* 0x0000000a0b05723e */ /* 0x000fe400048070ff */
[----:B------:R-:W-:Y:S02]  /*6490*/  F2FP.SATFINITE.E4M3.F32.PACK_AB_MERGE_C R6, R15, R14, RZ ;  /* 0x0000000e0f06723e */ /* 0x000fe400048070ff */
[----:B------:R-:W-:Y:S02]  /*64a0*/  F2FP.SATFINITE.E4M3.F32.PACK_AB_MERGE_C R7, R19, R18, RZ ;  /* 0x000000121307723e */ /* 0x000fe400048070ff */
[----:B------:R-:W-:Y:S02]  /*64b0*/  F2FP.SATFINITE.E4M3.F32.PACK_AB_MERGE_C R5, R9, R8, R5 ;  /* 0x000000080905723e */ /* 0x000fe40004807005 */
[----:B------:R-:W-:Y:S02]  /*64c0*/  F2FP.SATFINITE.E4M3.F32.PACK_AB_MERGE_C R6, R13, R12, R6 ;  /* 0x0000000c0d06723e */ /* 0x000fe40004807006 */
[----:B------:R-:W-:Y:S05]  /*64d0*/  F2FP.SATFINITE.E4M3.F32.PACK_AB_MERGE_C R7, R17, R16, R7 ;  /* 0x000000101107723e */ /* 0x000fea0004807007 */
[----:B------:R1:W-:Y:S01]  /*64e0*/  STS.128 [R64+0xa00], R4 ;  /* 0x000a000440007388 */ /* 0x0003e20000000c00 */
[----:B------:R-:W-:Y:S01]  /*64f0*/  @!PT LDS RZ, [RZ] ;  /* 0x00000000fffff984 */ /* 0x000fe20000000800 */
[----:B------:R-:W-:Y:S01]  /*6500*/  @!PT LDS RZ, [RZ] ;  /* 0x00000000fffff984 */ /* 0x000fe20000000800 */
[----:B------:R-:W-:Y:S01]  /*6510*/  @!PT LDS RZ, [RZ] ;  /* 0x00000000fffff984 */ /* 0x000fe20000000800 */
[----:B------:R-:W-:Y:S01]  /*6520*/  @!PT LDS RZ, [RZ] ;  /* 0x00000000fffff984 */ /* 0x000fe20000000800 */
[----:B------:R2:W-:Y:S07]  /*6530*/  MEMBAR.ALL.CTA ;  /* 0x0000000000007992 */ /* 0x0005ee0000008000 */
[----:B--2---:R-:W2:Y:S02]  /*6540*/  FENCE.VIEW.ASYNC.S ;  /* 0x00000000000073c6 */ /* 0x004ea40000000000 */
[----:B--2---:R-:W-:Y:S06]  /*6550*/  BAR.SYNC.DEFER_BLOCKING 0x1, 0x80 ;  /* 0x0042000000007b1d */ /* 0x004fec0000010000 */
[----:B------:R-:W-:Y:S05]  /*6560*/  @P0 BRA `(.L_x_116) ;  /* 0x00000000002c0947 */ /* 0x000fea0003800000 */
[----:B------:R-:W-:Y:S01]  /*6570*/  R2UR UR9, R54 ;  /* 0x00000000360972ca */ /* 0x000fe200000e0000 */
[----:B------:R-:W-:Y:S01]  /*6580*/  UIADD3 UR10, UP0, UPT, UR48, 0x680, URZ ;  /* 0x00000680300a7890 */ /* 0x000fe2000ff1e0ff */
[----:B------:R-:W-:Y:S01]  /*6590*/  R2UR UR8, R53 ;  /* 0x00000000350872ca */ /* 0x000fe200000e0000 */
[----:B------:R-:W-:Y:S02]  /*65a0*/  UIADD3 UR4, UPT, UPT, UR43, 0xa00, URZ ;  /* 0x00000a002b047890 */ /* 0x000fe4000fffe0ff */
[----:B------:R-:W-:Y:S01]  /*65b0*/  UIADD3.X UR11, UPT, UPT, URZ, UR49, URZ, UP0, !UPT ;  /* 0x00000031ff0b7290 */ /* 0x000fe200087fe4ff */
[----:B------:R-:W-:Y:S07]  /*65c0*/  UMOV UR7, UR36 ;  /* 0x0000002400077c82 */ /* 0x000fee0008000000 */
[----:B------:R-:W-:Y:S02]  /*65d0*/  USHF.L.U32 UR5, UR9, 0x4, URZ ;  /* 0x0000000409057899 */ /* 0x000fe400080006ff */
[----:B------:R-:W-:Y:S09]  /*65e0*/  USHF.L.U32 UR6, UR8, 0x7, URZ ;  /* 0x0000000708067899 */ /* 0x000ff200080006ff */
[----:B------:R2:W-:Y:S01]  /*65f0*/  UTMASTG.3D [UR4], [UR10] ;  /* 0x000000040a0073b5 */ /* 0x0005e20008010000 */
[----:B------:R0:W-:Y:S01]  /*6600*/  UTMACMDFLUSH ;  /* 0x00000000000079b7 */ /* 0x0001e20000000000 */
[----:B--2---:R-:W-:Y:S04]  /*6610*/  DEPBAR.LE SB0, 0x0 ;  /* 0x000080000000791a */ /* 0x004fe80000000000 */
.L_x_116:
[----:B------:R-:W-:Y:S05]  /*6620*/  BSYNC.RECONVERGENT B0 ;  /* 0x0000000000007941 */ /* 0x000fea0003800200 */
.L_x_115:
[----:B------:R-:W-:Y:S01]  /*6630*/  BAR.SYNC.DEFER_BLOCKING 0x1, 0x80 ;  /* 0x0042000000007b1d */ /* 0x000fe20000010000 */
[----:B------:R-:W-:Y:S01]  /*6640*/  ISETP.NE.AND P2, PT, R66, RZ, PT ;  /* 0x000000ff4200720c */ /* 0x000fe20003f45270 */
[----:B------:R-:W-:Y:S01]  /*6650*/  IMAD.IADD R54, R29, 0x1, R45 ;  /* 0x000000011d367824 */ /* 0x000fe200078e022d */
[----:B------:R-:W-:Y:S01]  /*6660*/  ISETP.NE.AND P0, PT, R68, 0x2, PT ;  /* 0x000000024400780c */ /* 0x000fe20003f05270 */
[----:B------:R-:W-:Y:S01]  /*6670*/  IMAD.IADD R53, R30, 0x1, R52 ;  /* 0x000000011e357824 */ /* 0x000fe200078e0234 */
[----:B------:R-:W-:Y:S02]  /*6680*/  ISETP.NE.AND P1, PT, R31, 0x4, PT ;  /* 0x000000041f00780c */ /* 0x000fe40003f25270 */
[----:B------:R-:W-:Y:S02]  /*6690*/  SEL R2, RZ, 0x1, P0 ;  /* 0x00000001ff027807 */ /* 0x000fe40000000000 */
[----:B------:R-:W-:Y:S02]  /*66a0*/  SEL R0, RZ, 0x1, P1 ;  /* 0x00000001ff007807 */ /* 0x000fe40000800000 */
[----:B------:R-:W-:Y:S02]  /*66b0*/  LOP3.LUT R62, R62, R2, RZ, 0x3c, !PT ;  /* 0x000000023e3e7212 */ /* 0x000fe400078e3cff */
[----:B------:R-:W-:Y:S02]  /*66c0*/  LOP3.LUT R63, R63, R0, RZ, 0x3c, !PT ;  /* 0x000000003f3f7212 */ /* 0x000fe400078e3cff */
[----:B------:R-:W-:Y:S02]  /*66d0*/  @P2 R2UR UR36, R60 ;  /* 0x000000003c2422ca */ /* 0x000fe400000e0000 */
[----:B------:R-:W-:Y:S02]  /*66e0*/  SEL R68, R68, RZ, P0 ;  /* 0x000000ff44447207 */ /* 0x000fe40000000000 */
[----:B------:R-:W-:Y:S01]  /*66f0*/  SEL R31, R31, RZ, P1 ;  /* 0x000000ff1f1f7207 */ /* 0x000fe20000800000 */
[----:B------:R-:W-:Y:S10]  /*6700*/  @P2 BRA `(.L_x_117) ;  /* 0xffffffec00482947 */ /* 0x000ff4000383ffff */
[----:B------:R-:W-:Y:S05]  /*6710*/  EXIT ;  /* 0x000000000000794d */ /* 0x000fea0003800000 */
.L_x_25:
[----:B--2---:R2:W4:Y:S02]  /*6720*/  SYNCS.PHASECHK.TRANS64.TRYWAIT P0, [R2+URZ+0x160], R3 ;  /* 0x00016003020075a7 */ /* 0x00452400080011ff */
[----:B----4-:R-:W-:Y:S05]  /*6730*/  @!P0 NANOSLEEP.SYNCS 0x989680 ;  /* 0x009896800000895d */ /* 0x010fea0003900000 */
[----:B------:R-:W4:Y:S02]  /*6740*/  @!P0 SYNCS.PHASECHK.TRANS64 P0, [R2+URZ+0x160], R3 ;  /* 0x00016003020085a7 */ /* 0x000f2400080010ff */
[----:B----4-:R-:W-:Y:S05]  /*6750*/  @!P0 BRA `(.L_x_25) ;  /* 0xfffffffc00f08947 */ /* 0x010fea000383ffff */
[----:B------:R-:W-:Y:S05]  /*6760*/  BRA `(.L_x_118) ;  /* 0xffffffb000607947 */ /* 0x000fea000383ffff */
.L_x_28:
[----:B------:R-:W-:-:S07]  /*6770*/  MOV R2, UR33 ;  /* 0x0000002100027c02 */ /* 0x000fce0008000f00 */
.L_x_119:
[----:B-1----:R1:W2:Y:S02]  /*6780*/  SYNCS.PHASECHK.TRANS64.TRYWAIT P0, [R2+URZ+0x68], R4 ;  /* 0x00006804020075a7 */ /* 0x0022a400080011ff */
[----:B--2---:R-:W-:Y:S05]  /*6790*/  @!P0 NANOSLEEP.SYNCS 0x989680 ;  /* 0x009896800000895d */ /* 0x004fea0003900000 */
[----:B------:R-:W2:Y:S02]  /*67a0*/  @!P0 SYNCS.PHASECHK.TRANS64 P0, [R2+URZ+0x68], R4 ;  /* 0x00006804020085a7 */ /* 0x000ea400080010ff */
[----:B--2---:R-:W-:Y:S05]  /*67b0*/  @!P0 BRA `(.L_x_119) ;  /* 0xfffffffc00f08947 */ /* 0x004fea000383ffff */
[----:B------:R-:W-:Y:S05]  /*67c0*/  BRA `(.L_x_27) ;  /* 0xffffffb000c87947 */ /* 0x000fea000383ffff */
.L_x_35:
[----:B-1----:R-:W-:-:S07]  /*67d0*/  MOV R2, UR17 ;  /* 0x0000001100027c02 */ /* 0x002fce0008000f00 */
.L_x_120:
[----:B-1----:R1:W2:Y:S02]  /*67e0*/  SYNCS.PHASECHK.TRANS64.TRYWAIT P0, [R2+URZ+0x68], R4 ;  /* 0x00006804020075a7 */ /* 0x0022a400080011ff */
[----:B--2---:R-:W-:Y:S05]  /*67f0*/  @!P0 NANOSLEEP.SYNCS 0x989680 ;  /* 0x009896800000895d */ /* 0x004fea0003900000 */
[----:B------:R-:W2:Y:S02]  /*6800*/  @!P0 SYNCS.PHASECHK.TRANS64 P0, [R2+URZ+0x68], R4 ;  /* 0x00006804020085a7 */ /* 0x000ea400080010ff */
[----:B--2---:R-:W-:Y:S05]  /*6810*/  @!P0 BRA `(.L_x_120) ;  /* 0xfffffffc00f08947 */ /* 0x004fea000383ffff */
[----:B------:R-:W-:Y:S05]  /*6820*/  BRA `(.L_x_34) ;  /* 0xffffffb400847947 */ /* 0x000fea000383ffff */
.L_x_40:
[----:B-1----:R1:W2:Y:S02]  /*6830*/  SYNCS.PHASECHK.TRANS64.TRYWAIT P0, [R2+URZ+0xf0], R3 ;  /* 0x0000f003020075a7 */ /* 0x0022a400080011ff */
[----:B--2---:R-:W-:Y:S05]  /*6840*/  @!P0 NANOSLEEP.SYNCS 0x989680 ;  /* 0x009896800000895d */ /* 0x004fea0003900000 */
[----:B------:R-:W2:Y:S02]  /*6850*/  @!P0 SYNCS.PHASECHK.TRANS64 P0, [R2+URZ+0xf0], R3 ;  /* 0x0000f003020085a7 */ /* 0x000ea400080010ff */
[----:B--2---:R-:W-:Y:S05]  /*6860*/  @!P0 BRA `(.L_x_40) ;  /* 0xfffffffc00f08947 */ /* 0x004fea000383ffff */
[----:B------:R-:W-:Y:S05]  /*6870*/  BRA `(.L_x_121) ;  /* 0xffffffb800287947 */ /* 0x000fea000383ffff */
.L_x_44:
[----:B---3--:R-:W-:-:S07]  /*6880*/  MOV R0, UR5 ;  /* 0x0000000500007c02 */ /* 0x008fce0008000f00 */
.L_x_122:
[----:B-1----:R1:W2:Y:S02]  /*6890*/  SYNCS.PHASECHK.TRANS64.TRYWAIT P0, [R0+URZ], R2 ;  /* 0x00000002000075a7 */ /* 0x0022a400080011ff */
[----:B--2---:R-:W-:Y:S05]  /*68a0*/  @!P0 NANOSLEEP.SYNCS 0x989680 ;  /* 0x009896800000895d */ /* 0x004fea0003900000 */
[----:B------:R-:W2:Y:S02]  /*68b0*/  @!P0 SYNCS.PHASECHK.TRANS64 P0, [R0+URZ], R2 ;  /* 0x00000002000085a7 */ /* 0x000ea400080010ff */
[----:B--2---:R-:W-:Y:S05]  /*68c0*/  @!P0 BRA `(.L_x_122) ;  /* 0xfffffffc00f08947 */ /* 0x004fea000383ffff */
[----:B------:R-:W-:Y:S05]  /*68d0*/  BRA `(.L_x_123) ;  /* 0xffffffbc00987947 */ /* 0x000fea000383ffff */
.L_x_45:
[----:B---3--:R-:W-:-:S07]  /*68e0*/  MOV R0, UR5 ;  /* 0x0000000500007c02 */ /* 0x008fce0008000f00 */
.L_x_124:
[----:B-1----:R1:W2:Y:S02]  /*68f0*/  SYNCS.PHASECHK.TRANS64.TRYWAIT P0, [R0+URZ], R3 ;  /* 0x00000003000075a7 */ /* 0x0022a400080011ff */
[----:B--2---:R-:W-:Y:S05]  /*6900*/  @!P0 NANOSLEEP.SYNCS 0x989680 ;  /* 0x009896800000895d */ /* 0x004fea0003900000 */
[----:B------:R-:W2:Y:S02]  /*6910*/  @!P0 SYNCS.PHASECHK.TRANS64 P0, [R0+URZ], R3 ;  /* 0x00000003000085a7 */ /* 0x000ea400080010ff */
[----:B--2---:R-:W-:Y:S05]  /*6920*/  @!P0 BRA `(.L_x_124) ;  /* 0xfffffffc00f08947 */ /* 0x004fea000383ffff */
[----:B------:R-:W-:Y:S05]  /*6930*/  BRA `(.L_x_125) ;  /* 0xffffffbc00a47947 */ /* 0x000fea000383ffff */
.L_x_46:
[----:B---3--:R-:W-:-:S07]  /*6940*/  MOV R0, UR5 ;  /* 0x0000000500007c02 */ /* 0x008fce0008000f00 */
.L_x_126:
[----:B-1----:R1:W2:Y:S02]  /*6950*/  SYNCS.PHASECHK.TRANS64.TRYWAIT P0, [R0+URZ], R3 ;  /* 0x00000003000075a7 */ /* 0x0022a400080011ff */
[----:B--2---:R-:W-:Y:S05]  /*6960*/  @!P0 NANOSLEEP.SYNCS 0x989680 ;  /* 0x009896800000895d */ /* 0x004fea0003900000 */
[----:B------:R-:W2:Y:S02]  /*6970*/  @!P0 SYNCS.PHASECHK.TRANS64 P0, [R0+URZ], R3 ;  /* 0x00000003000085a7 */ /* 0x000ea400080010ff */
[----:B--2---:R-:W-:Y:S05]  /*6980*/  @!P0 BRA `(.L_x_126) ;  /* 0xfffffffc00f08947 */ /* 0x004fea000383ffff */
[----:B------:R-:W-:Y:S05]  /*6990*/  BRA `(.L_x_127) ;  /* 0xffffffbc00b07947 */ /* 0x000fea000383ffff */
.L_x_47:
[----:B---3--:R-:W-:-:S07]  /*69a0*/  MOV R0, UR5 ;  /* 0x0000000500007c02 */ /* 0x008fce0008000f00 */
.L_x_128:
[----:B-1----:R1:W2:Y:S02]  /*69b0*/  SYNCS.PHASECHK.TRANS64.TRYWAIT P0, [R0+URZ], R3 ;  /* 0x00000003000075a7 */ /* 0x0022a400080011ff */
[----:B--2---:R-:W-:Y:S05]  /*69c0*/  @!P0 NANOSLEEP.SYNCS 0x989680 ;  /* 0x009896800000895d */ /* 0x004fea0003900000 */
[----:B------:R-:W2:Y:S02]  /*69d0*/  @!P0 SYNCS.PHASECHK.TRANS64 P0, [R0+URZ], R3 ;  /* 0x00000003000085a7 */ /* 0x000ea400080010ff */
[----:B--2---:R-:W-:Y:S05]  /*69e0*/  @!P0 BRA `(.L_x_128) ;  /* 0xfffffffc00f08947 */ /* 0x004fea000383ffff */
[----:B------:R-:W-:Y:S05]  /*69f0*/  BRA `(.L_x_129) ;  /* 0xffffffbc00bc7947 */ /* 0x000fea000383ffff */
.L_x_48:
[----:B---3--:R-:W-:-:S07]  /*6a00*/  MOV R0, UR5 ;  /* 0x0000000500007c02 */ /* 0x008fce0008000f00 */
.L_x_130:
[----:B-1----:R1:W2:Y:S02]  /*6a10*/  SYNCS.PHASECHK.TRANS64.TRYWAIT P0, [R0+URZ], R3 ;  /* 0x00000003000075a7 */ /* 0x0022a400080011ff */
[----:B--2---:R-:W-:Y:S05]  /*6a20*/  @!P0 NANOSLEEP.SYNCS 0x989680 ;  /* 0x009896800000895d */ /* 0x004fea0003900000 */
[----:B------:R-:W2:Y:S02]  /*6a30*/  @!P0 SYNCS.PHASECHK.TRANS64 P0, [R0+URZ], R3 ;  /* 0x00000003000085a7 */ /* 0x000ea400080010ff */
[----:B--2---:R-:W-:Y:S05]  /*6a40*/  @!P0 BRA `(.L_x_130) ;  /* 0xfffffffc00f08947 */ /* 0x004fea000383ffff */
[----:B------:R-:W-:Y:S05]  /*6a50*/  BRA `(.L_x_131) ;  /* 0xffffffbc00c87947 */ /* 0x000fea000383ffff */
.L_x_49:
[----:B---3--:R-:W-:-:S07]  /*6a60*/  MOV R0, UR5 ;  /* 0x0000000500007c02 */ /* 0x008fce0008000f00 */
.L_x_132:
[----:B-1----:R1:W2:Y:S02]  /*6a70*/  SYNCS.PHASECHK.TRANS64.TRYWAIT P0, [R0+URZ], R3 ;  /* 0x00000003000075a7 */ /* 0x0022a400080011ff */
[----:B--2---:R-:W-:Y:S05]  /*6a80*/  @!P0 NANOSLEEP.SYNCS 0x989680 ;  /* 0x009896800000895d */ /* 0x004fea0003900000 */
[----:B------:R-:W2:Y:S02]  /*6a90*/  @!P0 SYNCS.PHASECHK.TRANS64 P0, [R0+URZ], R3 ;  /* 0x00000003000085a7 */ /* 0x000ea400080010ff */
[----:B--2---:R-:W-:Y:S05]  /*6aa0*/  @!P0 BRA `(.L_x_132) ;  /* 0xfffffffc00f08947 */ /* 0x004fea000383ffff */
[----:B------:R-:W-:Y:S05]  /*6ab0*/  BRA `(.L_x_133) ;  /* 0xffffffbc00d47947 */ /* 0x000fea000383ffff */
.L_x_50:
[----:B---3--:R-:W-:-:S07]  /*6ac0*/  MOV R0, UR5 ;  /* 0x0000000500007c02 */ /* 0x008fce0008000f00 */
.L_x_134:
[----:B-1----:R1:W2:Y:S02]  /*6ad0*/  SYNCS.PHASECHK.TRANS64.TRYWAIT P0, [R0+URZ], R3 ;  /* 0x00000003000075a7 */ /* 0x0022a400080011ff */
[----:B--2---:R-:W-:Y:S05]  /*6ae0*/  @!P0 NANOSLEEP.SYNCS 0x989680 ;  /* 0x009896800000895d */ /* 0x004fea0003900000 */
[----:B------:R-:W2:Y:S02]  /*6af0*/  @!P0 SYNCS.PHASECHK.TRANS64 P0, [R0+URZ], R3 ;  /* 0x00000003000085a7 */ /* 0x000ea400080010ff */
[----:B--2---:R-:W-:Y:S05]  /*6b00*/  @!P0 BRA `(.L_x_134) ;  /* 0xfffffffc00f08947 */ /* 0x004fea000383ffff */
[----:B------:R-:W-:Y:S05]  /*6b10*/  BRA `(.L_x_135) ;  /* 0xffffffbc00e07947 */ /* 0x000fea000383ffff */
.L_x_51:
[----:B---3--:R-:W-:-:S07]  /*6b20*/  MOV R0, UR5 ;  /* 0x0000000500007c02 */ /* 0x008fce0008000f00 */
.L_x_136:
[----:B-1----:R1:W2:Y:S02]  /*6b30*/  SYNCS.PHASECHK.TRANS64.TRYWAIT P0, [R0+URZ], R3 ;  /* 0x00000003000075a7 */ /* 0x0022a400080011ff */
[----:B--2---:R-:W-:Y:S05]  /*6b40*/  @!P0 NANOSLEEP.SYNCS 0x989680 ;  /* 0x009896800000895d */ /* 0x004fea0003900000 */
[----:B------:R-:W2:Y:S02]  /*6b50*/  @!P0 SYNCS.PHASECHK.TRANS64 P0, [R0+URZ], R3 ;  /* 0x00000003000085a7 */ /* 0x000ea400080010ff */
[----:B--2---:R-:W-:Y:S05]  /*6b60*/  @!P0 BRA `(.L_x_136) ;  /* 0xfffffffc00f08947 */ /* 0x004fea000383ffff */
[----:B------:R-:W-:Y:S05]  /*6b70*/  BRA `(.L_x_137) ;  /* 0xffffffbc00ec7947 */ /* 0x000fea000383ffff */
.L_x_52:
[----:B---3--:R-:W-:-:S07]  /*6b80*/  MOV R0, UR5 ;  /* 0x0000000500007c02 */ /* 0x008fce0008000f00 */
.L_x_138:
[----:B-1----:R1:W2:Y:S02]  /*6b90*/  SYNCS.PHASECHK.TRANS64.TRYWAIT P0, [R0+URZ], R3 ;  /* 0x00000003000075a7 */ /* 0x0022a400080011ff */
[----:B--2---:R-:W-:Y:S05]  /*6ba0*/  @!P0 NANOSLEEP.SYNCS 0x989680 ;  /* 0x009896800000895d */ /* 0x004fea0003900000 */
[----:B------:R-:W2:Y:S02]  /*6bb0*/  @!P0 SYNCS.PHASECHK.TRANS64 P0, [R0+URZ], R3 ;  /* 0x00000003000085a7 */ /* 0x000ea400080010ff */
[----:B--2---:R-:W-:Y:S05]  /*6bc0*/  @!P0 BRA `(.L_x_138) ;  /* 0xfffffffc00f08947 */ /* 0x004fea000383ffff */
[----:B------:R-:W-:Y:S05]  /*6bd0*/  BRA `(.L_x_139) ;  /* 0xffffffbc00f87947 */ /* 0x000fea000383ffff */
.L_x_53:
[----:B---3--:R-:W-:-:S07]  /*6be0*/  MOV R0, UR5 ;  /* 0x0000000500007c02 */ /* 0x008fce0008000f00 */
.L_x_140:
[----:B-1----:R1:W2:Y:S02]  /*6bf0*/  SYNCS.PHASECHK.TRANS64.TRYWAIT P0, [R0+URZ], R3 ;  /* 0x00000003000075a7 */ /* 0x0022a400080011ff */
[----:B--2---:R-:W-:Y:S05]  /*6c00*/  @!P0 NANOSLEEP.SYNCS 0x989680 ;  /* 0x009896800000895d */ /* 0x004fea0003900000 */
[----:B------:R-:W2:Y:S02]  /*6c10*/  @!P0 SYNCS.PHASECHK.TRANS64 P0, [R0+URZ], R3 ;  /* 0x00000003000085a7 */ /* 0x000ea400080010ff */
[----:B--2---:R-:W-:Y:S05]  /*6c20*/  @!P0 BRA `(.L_x_140) ;  /* 0xfffffffc00f08947 */ /* 0x004fea000383ffff */
[----:B------:R-:W-:Y:S05]  /*6c30*/  BRA `(.L_x_141) ;  /* 0xffffffc000047947 */ /* 0x000fea000383ffff */
.L_x_54:
[----:B---3--:R-:W-:-:S07]  /*6c40*/  MOV R0, UR5 ;  /* 0x0000000500007c02 */ /* 0x008fce0008000f00 */
.L_x_142:
[----:B-1----:R1:W2:Y:S02]  /*6c50*/  SYNCS.PHASECHK.TRANS64.TRYWAIT P0, [R0+URZ], R3 ;  /* 0x00000003000075a7 */ /* 0x0022a400080011ff */
[----:B--2---:R-:W-:Y:S05]  /*6c60*/  @!P0 NANOSLEEP.SYNCS 0x989680 ;  /* 0x009896800000895d */ /* 0x004fea0003900000 */
[----:B------:R-:W2:Y:S02]  /*6c70*/  @!P0 SYNCS.PHASECHK.TRANS64 P0, [R0+URZ], R3 ;  /* 0x00000003000085a7 */ /* 0x000ea400080010ff */
[----:B--2---:R-:W-:Y:S05]  /*6c80*/  @!P0 BRA `(.L_x_142) ;  /* 0xfffffffc00f08947 */ /* 0x004fea000383ffff */
[----:B------:R-:W-:Y:S05]  /*6c90*/  BRA `(.L_x_143) ;  /* 0xffffffc000107947 */ /* 0x000fea000383ffff */
.L_x_55:
[----:B---3--:R-:W-:-:S07]  /*6ca0*/  MOV R0, UR5 ;  /* 0x0000000500007c02 */ /* 0x008fce0008000f00 */
.L_x_144:
[----:B-1----:R1:W2:Y:S02]  /*6cb0*/  SYNCS.PHASECHK.TRANS64.TRYWAIT P0, [R0+URZ], R3 ;  /* 0x00000003000075a7 */ /* 0x0022a400080011ff */
[----:B--2---:R-:W-:Y:S05]  /*6cc0*/  @!P0 NANOSLEEP.SYNCS 0x989680 ;  /* 0x009896800000895d */ /* 0x004fea0003900000 */
[----:B------:R-:W2:Y:S02]  /*6cd0*/  @!P0 SYNCS.PHASECHK.TRANS64 P0, [R0+URZ], R3 ;  /* 0x00000003000085a7 */ /* 0x000ea400080010ff */
[----:B--2---:R-:W-:Y:S05]  /*6ce0*/  @!P0 BRA `(.L_x_144) ;  /* 0xfffffffc00f08947 */ /* 0x004fea000383ffff */
[----:B------:R-:W-:Y:S05]  /*6cf0*/  BRA `(.L_x_145) ;  /* 0xffffffc0001c7947 */ /* 0x000fea000383ffff */
.L_x_58:
[----:B-1----:R1:W2:Y:S02]  /*6d00*/  SYNCS.PHASECHK.TRANS64.TRYWAIT P0, [R0+URZ+0x150], R4 ;  /* 0x00015004000075a7 */ /* 0x0022a400080011ff */
[----:B--2---:R-:W-:Y:S05]  /*6d10*/  @!P0 NANOSLEEP.SYNCS 0x989680 ;  /* 0x009896800000895d */ /* 0x004fea0003900000 */
[----:B------:R-:W2:Y:S02]  /*6d20*/  @!P0 SYNCS.PHASECHK.TRANS64 P0, [R0+URZ+0x150], R4 ;  /* 0x00015004000085a7 */ /* 0x000ea400080010ff */
[----:B--2---:R-:W-:Y:S05]  /*6d30*/  @!P0 BRA `(.L_x_58) ;  /* 0xfffffffc00f08947 */ /* 0x004fea000383ffff */
[----:B------:R-:W-:Y:S05]  /*6d40*/  BRA `(.L_x_146) ;  /* 0xffffffc000787947 */ /* 0x000fea000383ffff */
.L_x_59:
[----:B------:R-:W-:-:S07]  /*6d50*/  MOV R0, UR5 ;  /* 0x0000000500007c02 */ /* 0x000fce0008000f00 */
.L_x_147:
[----:B-1----:R1:W2:Y:S02]  /*6d60*/  SYNCS.PHASECHK.TRANS64.TRYWAIT P0, [R0+URZ+0x100], R5 ;  /* 0x00010005000075a7 */ /* 0x0022a400080011ff */
[----:B--2---:R-:W-:Y:S05]  /*6d70*/  @!P0 NANOSLEEP.SYNCS 0x989680 ;  /* 0x009896800000895d */ /* 0x004fea0003900000 */
[----:B------:R-:W2:Y:S02]  /*6d80*/  @!P0 SYNCS.PHASECHK.TRANS64 P0, [R0+URZ+0x100], R5 ;  /* 0x00010005000085a7 */ /* 0x000ea400080010ff */
[----:B--2---:R-:W-:Y:S05]  /*6d90*/  @!P0 BRA `(.L_x_147) ;  /* 0xfffffffc00f08947 */ /* 0x004fea000383ffff */
[----:B------:R-:W-:Y:S05]  /*6da0*/  BRA `(.L_x_148) ;  /* 0xffffffc000887947 */ /* 0x000fea000383ffff */
.L_x_60:
[----:B-1----:R1:W2:Y:S02]  /*6db0*/  SYNCS.PHASECHK.TRANS64.TRYWAIT P1, [R0+URZ+0xf0], R4 ;  /* 0x0000f004000075a7 */ /* 0x0022a400080211ff */
[----:B--2---:R-:W-:Y:S05]  /*6dc0*/  @!P1 NANOSLEEP.SYNCS 0x989680 ;  /* 0x009896800000995d */ /* 0x004fea0003900000 */
[----:B------:R-:W2:Y:S02]  /*6dd0*/  @!P1 SYNCS.PHASECHK.TRANS64 P1, [R0+URZ+0xf0], R4 ;  /* 0x0000f004000095a7 */ /* 0x000ea400080210ff */
[----:B--2---:R-:W-:Y:S05]  /*6de0*/  @!P1 BRA `(.L_x_60) ;  /* 0xfffffffc00f09947 */ /* 0x004fea000383ffff */
[----:B------:R-:W-:Y:S05]  /*6df0*/  BRA `(.L_x_149) ;  /* 0xffffffc000b87947 */ /* 0x000fea000383ffff */
.L_x_63:
[----:B------:R-:W-:-:S07]  /*6e00*/  MOV R0, UR5 ;  /* 0x0000000500007c02 */ /* 0x000fce0008000f00 */
.L_x_150:
[----:B-1----:R1:W2:Y:S02]  /*6e10*/  SYNCS.PHASECHK.TRANS64.TRYWAIT P0, [R0+URZ+0x100], R2 ;  /* 0x00010002000075a7 */ /* 0x0022a400080011ff */
[----:B--2---:R-:W-:Y:S05]  /*6e20*/  @!P0 NANOSLEEP.SYNCS 0x989680 ;  /* 0x009896800000895d */ /* 0x004fea0003900000 */
[----:B------:R-:W2:Y:S02]  /*6e30*/  @!P0 SYNCS.PHASECHK.TRANS64 P0, [R0+URZ+0x100], R2 ;  /* 0x00010002000085a7 */ /* 0x000ea400080010ff */
[----:B--2---:R-:W-:Y:S05]  /*6e40*/  @!P0 BRA `(.L_x_150) ;  /* 0xfffffffc00f08947 */ /* 0x004fea000383ffff */
[----:B------:R-:W-:Y:S05]  /*6e50*/  BRA `(.L_x_62) ;  /* 0xffffffc4000c7947 */ /* 0x000fea000383ffff */
.L_x_72:
[----:B-1----:R-:W-:-:S04]  /*6e60*/  MOV R4, UR6 ;  /* 0x0000000600047c02 */ /* 0x002fc80008000f00 */
[----:B------:R1:W2:Y:S03]  /*6e70*/  SYNCS.PHASECHK.TRANS64.TRYWAIT P0, [R4+URZ+0x8], R5 ;  /* 0x00000805040075a7 */ /* 0x0002a600080011ff */
[----:B--2---:R-:W-:Y:S05]  /*6e80*/  @!P0 NANOSLEEP.SYNCS 0x989680 ;  /* 0x009896800000895d */ /* 0x004fea0003900000 */
[----:B------:R-:W2:Y:S02]  /*6e90*/  @!P0 SYNCS.PHASECHK.TRANS64 P0, [R4+URZ+0x8], R5 ;  /* 0x00000805040085a7 */ /* 0x000ea400080010ff */
[----:B--2---:R-:W-:Y:S05]  /*6ea0*/  @!P0 BRA `(.L_x_72) ;  /* 0xfffffffc00ec8947 */ /* 0x004fea000383ffff */
[----:B------:R-:W-:Y:S05]  /*6eb0*/  BRA `(.L_x_71) ;  /* 0xffffffc400c07947 */ /* 0x000fea000383ffff */
.L_x_74:
[----:B------:R-:W-:Y:S01]  /*6ec0*/  BSSY B0, `(.L_x_151) ;  /* 0x0000006000007945 */ /* 0x000fe20003800000 */
[----:B------:R-:W-:-:S07]  /*6ed0*/  MOV R15, 0xffffffff ;  /* 0xffffffff000f7802 */ /* 0x000fce0000000f00 */
[----:B-1---5:R-:W-:Y:S05]  /*6ee0*/  WARPSYNC.COLLECTIVE R15, `(.L_x_152) ;  /* 0x000000000f0c7348 */ /* 0x022fea0003c00000 */
[----:B------:R-:W-:Y:S02]  /*6ef0*/  ELECT P6, UR79, PT ;  /* 0x00000000004f782f */ /* 0x000fe400038c0000 */
[----:B------:R-:W-:Y:S01]  /*6f00*/  MOV R14, UR79 ;  /* 0x0000004f000e7c02 */ /* 0x000fe20008000f00 */
[----:B-1---5:R-:W-:Y:S10]  /*6f10*/  ENDCOLLECTIVE ;  /* 0x000000000000791b */ /* 0x022ff40003800000 */
.L_x_152:
[----:B------:R-:W-:Y:S05]  /*6f20*/  BSYNC B0 ;  /* 0x0000000000007941 */ /* 0x000fea0003800000 */
.L_x_151:
[----:B------:R-:W-:Y:S05]  /*6f30*/  BRA `(.L_x_153) ;  /* 0xffffffc400f07947 */ /* 0x000fea000383ffff */
.L_x_76:
[----:B-1----:R-:W-:-:S04]  /*6f40*/  MOV R2, UR6 ;  /* 0x0000000600027c02 */ /* 0x002fc80008000f00 */
[----:B------:R1:W2:Y:S03]  /*6f50*/  SYNCS.PHASECHK.TRANS64.TRYWAIT P0, [R2+URZ+0x8], R3 ;  /* 0x00000803020075a7 */ /* 0x0002a600080011ff */
[----:B--2---:R-:W-:Y:S05]  /*6f60*/  @!P0 NANOSLEEP.SYNCS 0x989680 ;  /* 0x009896800000895d */ /* 0x004fea0003900000 */
[----:B------:R-:W2:Y:S02]  /*6f70*/  @!P0 SYNCS.PHASECHK.TRANS64 P0, [R2+URZ+0x8], R3 ;  /* 0x00000803020085a7 */ /* 0x000ea400080010ff */
[----:B--2---:R-:W-:Y:S05]  /*6f80*/  @!P0 BRA `(.L_x_76) ;  /* 0xfffffffc00ec8947 */ /* 0x004fea000383ffff */
[----:B------:R-:W-:Y:S05]  /*6f90*/  BRA `(.L_x_75) ;  /* 0xffffffc400f47947 */ /* 0x000fea000383ffff */
.L_x_77:
[----:B-1----:R1:W2:Y:S02]  /*6fa0*/  SYNCS.PHASECHK.TRANS64.TRYWAIT P0, [R0+URZ+0xf0], R4 ;  /* 0x0000f004000075a7 */ /* 0x0022a400080011ff */
[----:B--2---:R-:W-:Y:S05]  /*6fb0*/  @!P0 NANOSLEEP.SYNCS 0x989680 ;  /* 0x009896800000895d */ /* 0x004fea0003900000 */
[----:B------:R-:W2:Y:S02]  /*6fc0*/  @!P0 SYNCS.PHASECHK.TRANS64 P0, [R0+URZ+0xf0], R4 ;  /* 0x0000f004000085a7 */ /* 0x000ea400080010ff */
[----:B--2---:R-:W-:Y:S05]  /*6fd0*/  @!P0 BRA `(.L_x_77) ;  /* 0xfffffffc00f08947 */ /* 0x004fea000383ffff */
[----:B------:R-:W-:Y:S05]  /*6fe0*/  BRA `(.L_x_154) ;  /* 0xffffffc800e07947 */ /* 0x000fea000383ffff */
.L_x_79:
[----:B------:R-:W-:-:S07]  /*6ff0*/  MOV R0, UR9 ;  /* 0x0000000900007c02 */ /* 0x000fce0008000f00 */
.L_x_155:
[----:B-1----:R1:W2:Y:S02]  /*7000*/  SYNCS.PHASECHK.TRANS64.TRYWAIT P0, [R0+URZ+0x130], R4 ;  /* 0x00013004000075a7 */ /* 0x0022a400080011ff */
[----:B--2---:R-:W-:Y:S05]  /*7010*/  @!P0 NANOSLEEP.SYNCS 0x989680 ;  /* 0x009896800000895d */ /* 0x004fea0003900000 */
[----:B------:R-:W2:Y:S02]  /*7020*/  @!P0 SYNCS.PHASECHK.TRANS64 P0, [R0+URZ+0x130], R4 ;  /* 0x00013004000085a7 */ /* 0x000ea400080010ff */
[----:B--2---:R-:W-:Y:S05]  /*7030*/  @!P0 BRA `(.L_x_155) ;  /* 0xfffffffc00f08947 */ /* 0x004fea000383ffff */
[----:B------:R-:W-:Y:S05]  /*7040*/  BRA `(.L_x_156) ;  /* 0xffffffcc002c7947 */ /* 0x000fea000383ffff */
.L_x_82:
[----:B------:R-:W-:Y:S07]  /*7050*/  MOV R0, UR8 ;  /* 0x0000000800007c02 */ /* 0x000fee0008000f00 */
.L_x_157:
[----:B-1----:R1:W2:Y:S02]  /*7060*/  SYNCS.PHASECHK.TRANS64.TRYWAIT P0, [R0+URZ], R4 ;  /* 0x00000004000075a7 */ /* 0x0022a400080011ff */
[----:B--2---:R-:W-:Y:S05]  /*7070*/  @!P0 NANOSLEEP.SYNCS 0x989680 ;  /* 0x009896800000895d */ /* 0x004fea0003900000 */
[----:B------:R-:W2:Y:S02]  /*7080*/  @!P0 SYNCS.PHASECHK.TRANS64 P0, [R0+URZ], R4 ;  /* 0x00000004000085a7 */ /* 0x000ea400080010ff */
[----:B--2---:R-:W-:Y:S05]  /*7090*/  @!P0 BRA `(.L_x_157) ;  /* 0xfffffffc00f08947 */ /* 0x004fea000383ffff */
[----:B------:R-:W-:Y:S05]  /*70a0*/  BRA `(.L_x_81) ;  /* 0xffffffcc00407947 */ /* 0x000fea000383ffff */
.L_x_86:
[----:B-1----:R-:W-:-:S07]  /*70b0*/  MOV R0, UR8 ;  /* 0x0000000800007c02 */ /* 0x002fce0008000f00 */
.L_x_158:
[----:B-1----:R1:W2:Y:S02]  /*70c0*/  SYNCS.PHASECHK.TRANS64.TRYWAIT P0, [R0+URZ], R2 ;  /* 0x00000002000075a7 */ /* 0x0022a400080011ff */
[----:B--2---:R-:W-:Y:S05]  /*70d0*/  @!P0 NANOSLEEP.SYNCS 0x989680 ;  /* 0x009896800000895d */ /* 0x004fea0003900000 */
[----:B------:R-:W2:Y:S02]  /*70e0*/  @!P0 SYNCS.PHASECHK.TRANS64 P0, [R0+URZ], R2 ;  /* 0x00000002000085a7 */ /* 0x000ea400080010ff */
[----:B--2---:R-:W-:Y:S05]  /*70f0*/  @!P0 BRA `(.L_x_158) ;  /* 0xfffffffc00f08947 */ /* 0x004fea000383ffff */
[----:B------:R-:W-:Y:S05]  /*7100*/  BRA `(.L_x_159) ;  /* 0xffffffd000347947 */ /* 0x000fea000383ffff */
.L_x_87:
[----:B------:R-:W-:-:S07]  /*7110*/  MOV R0, UR8 ;  /* 0x0000000800007c02 */ /* 0x000fce0008000f00 */
.L_x_160:
[----:B-1----:R1:W2:Y:S02]  /*7120*/  SYNCS.PHASECHK.TRANS64.TRYWAIT P0, [R0+URZ], R3 ;  /* 0x00000003000075a7 */ /* 0x0022a400080011ff */
[----:B--2---:R-:W-:Y:S05]  /*7130*/  @!P0 NANOSLEEP.SYNCS 0x989680 ;  /* 0x009896800000895d */ /* 0x004fea0003900000 */
[----:B------:R-:W2:Y:S02]  /*7140*/  @!P0 SYNCS.PHASECHK.TRANS64 P0, [R0+URZ], R3 ;  /* 0x00000003000085a7 */ /* 0x000ea400080010ff */
[----:B--2---:R-:W-:Y:S05]  /*7150*/  @!P0 BRA `(.L_x_160) ;  /* 0xfffffffc00f08947 */ /* 0x004fea000383ffff */
[----:B------:R-:W-:Y:S05]  /*7160*/  BRA `(.L_x_161) ;  /* 0xffffffd000407947 */ /* 0x000fea000383ffff */
.L_x_88:
[----:B------:R-:W-:-:S07]  /*7170*/  MOV R0, UR8 ;  /* 0x0000000800007c02 */ /* 0x000fce0008000f00 */
.L_x_162:
[----:B-1----:R1:W2:Y:S02]  /*7180*/  SYNCS.PHASECHK.TRANS64.TRYWAIT P0, [R0+URZ], R3 ;  /* 0x00000003000075a7 */ /* 0x0022a400080011ff */
[----:B--2---:R-:W-:Y:S05]  /*7190*/  @!P0 NANOSLEEP.SYNCS 0x989680 ;  /* 0x009896800000895d */ /* 0x004fea0003900000 */
[----:B------:R-:W2:Y:S02]  /*71a0*/  @!P0 SYNCS.PHASECHK.TRANS64 P0, [R0+URZ], R3 ;  /* 0x00000003000085a7 */ /* 0x000ea400080010ff */
[----:B--2---:R-:W-:Y:S05]  /*71b0*/  @!P0 BRA `(.L_x_162) ;  /* 0xfffffffc00f08947 */ /* 0x004fea000383ffff */
[----:B------:R-:W-:Y:S05]  /*71c0*/  BRA `(.L_x_163) ;  /* 0xffffffd0004c7947 */ /* 0x000fea000383ffff */
.L_x_91:
[----:B------:R-:W-:-:S07]  /*71d0*/  MOV R0, UR7 ;  /* 0x0000000700007c02 */ /* 0x000fce0008000f00 */
.L_x_164:
[----:B-1----:R1:W2:Y:S02]  /*71e0*/  SYNCS.PHASECHK.TRANS64.TRYWAIT P1, [R0+URZ+0x170], R2 ;  /* 0x00017002000075a7 */ /* 0x0022a400080211ff */
[----:B--2---:R-:W-:Y:S05]  /*71f0*/  @!P1 NANOSLEEP.SYNCS 0x989680 ;  /* 0x009896800000995d */ /* 0x004fea0003900000 */
[----:B------:R-:W2:Y:S02]  /*7200*/  @!P1 SYNCS.PHASECHK.TRANS64 P1, [R0+URZ+0x170], R2 ;  /* 0x00017002000095a7 */ /* 0x000ea400080210ff */
[----:B--2---:R-:W-:Y:S05]  /*7210*/  @!P1 BRA `(.L_x_164) ;  /* 0xfffffffc00f09947 */ /* 0x004fea000383ffff */
[----:B------:R-:W-:Y:S05]  /*7220*/  BRA `(.L_x_165) ;  /* 0xffffffd000987947 */ /* 0x000fea000383ffff */
.L_x_96:
[----:B--2---:R2:W4:Y:S02]  /*7230*/  SYNCS.PHASECHK.TRANS64.TRYWAIT P0, [R0+URZ+0xf0], R2 ;  /* 0x0000f002000075a7 */ /* 0x00452400080011ff */
[----:B----4-:R-:W-:Y:S05]  /*7240*/  @!P0 NANOSLEEP.SYNCS 0x989680 ;  /* 0x009896800000895d */ /* 0x010fea0003900000 */
[----:B------:R-:W4:Y:S02]  /*7250*/  @!P0 SYNCS.PHASECHK.TRANS64 P0, [R0+URZ+0xf0], R2 ;  /* 0x0000f002000085a7 */ /* 0x000f2400080010ff */
[----:B----4-:R-:W-:Y:S05]  /*7260*/  @!P0 BRA `(.L_x_96) ;  /* 0xfffffffc00f08947 */ /* 0x010fea000383ffff */
[----:B------:R-:W-:Y:S05]  /*7270*/  BRA `(.L_x_166) ;  /* 0xffffffd400a07947 */ /* 0x000fea000383ffff */
.L_x_99:
[----:B------:R-:W-:Y:S07]  /*7280*/  MOV R0, UR6 ;  /* 0x0000000600007c02 */ /* 0x000fee0008000f00 */
.L_x_167:
[----:B--2---:R2:W4:Y:S02]  /*7290*/  SYNCS.PHASECHK.TRANS64.TRYWAIT P0, [R0+URZ+0xe8], R2 ;  /* 0x0000e802000075a7 */ /* 0x00452400080011ff */
[----:B----4-:R-:W-:Y:S05]  /*72a0*/  @!P0 NANOSLEEP.SYNCS 0x989680 ;  /* 0x009896800000895d */ /* 0x010fea0003900000 */
[----:B------:R-:W4:Y:S02]  /*72b0*/  @!P0 SYNCS.PHASECHK.TRANS64 P0, [R0+URZ+0xe8], R2 ;  /* 0x0000e802000085a7 */ /* 0x000f2400080010ff */
[----:B----4-:R-:W-:Y:S05]  /*72c0*/  @!P0 BRA `(.L_x_167) ;  /* 0xfffffffc00f08947 */ /* 0x010fea000383ffff */
[----:B------:R-:W-:Y:S05]  /*72d0*/  BRA `(.L_x_98) ;  /* 0xffffffd8008c7947 */ /* 0x000fea000383ffff */
.L_x_102:
[----:B------:R-:W-:Y:S07]  /*72e0*/  MOV R0, UR6 ;  /* 0x0000000600007c02 */ /* 0x000fee0008000f00 */
.L_x_168:
[----:B-1----:R1:W2:Y:S02]  /*72f0*/  SYNCS.PHASECHK.TRANS64.TRYWAIT P2, [R0+URZ+0xd8], R24 ;  /* 0x0000d818000075a7 */ /* 0x0022a400080411ff */
[----:B--2---:R-:W-:Y:S05]  /*7300*/  @!P2 NANOSLEEP.SYNCS 0x989680 ;  /* 0x009896800000a95d */ /* 0x004fea0003900000 */
[----:B------:R-:W2:Y:S02]  /*7310*/  @!P2 SYNCS.PHASECHK.TRANS64 P2, [R0+URZ+0xd8], R24 ;  /* 0x0000d8180000a5a7 */ /* 0x000ea400080410ff */
[----:B--2---:R-:W-:Y:S05]  /*7320*/  @!P2 BRA `(.L_x_168) ;  /* 0xfffffffc00f0a947 */ /* 0x004fea000383ffff */
[----:B------:R-:W-:Y:S05]  /*7330*/  BRA `(.L_x_169) ;  /* 0xffffffdc00207947 */ /* 0x000fea000383ffff */
.L_x_105:
[----:B---3--:R3:W4:Y:S02]  /*7340*/  SYNCS.PHASECHK.TRANS64.TRYWAIT P0, [R0+URZ+0xf0], R2 ;  /* 0x0000f002000075a7 */ /* 0x00872400080011ff */
[----:B----4-:R-:W-:Y:S05]  /*7350*/  @!P0 NANOSLEEP.SYNCS 0x989680 ;  /* 0x009896800000895d */ /* 0x010fea0003900000 */
[----:B------:R-:W4:Y:S02]  /*7360*/  @!P0 SYNCS.PHASECHK.TRANS64 P0, [R0+URZ+0xf0], R2 ;  /* 0x0000f002000085a7 */ /* 0x000f2400080010ff */
[----:B----4-:R-:W-:Y:S05]  /*7370*/  @!P0 BRA `(.L_x_105) ;  /* 0xfffffffc00f08947 */ /* 0x010fea000383ffff */
[----:B------:R-:W-:Y:S05]  /*7380*/  BRA `(.L_x_170) ;  /* 0xffffffe0003c7947 */ /* 0x000fea000383ffff */
.L_x_111:
[----:B------:R-:W-:Y:S07]  /*7390*/  MOV R0, UR43 ;  /* 0x0000002b00007c02 */ /* 0x000fee0008000f00 */
.L_x_171:
[----:B-1----:R1:W3:Y:S02]  /*73a0*/  SYNCS.PHASECHK.TRANS64.TRYWAIT P0, [R0+URZ+0xd0], R3 ;  /* 0x0000d003000075a7 */ /* 0x0022e400080011ff */
[----:B---3--:R-:W-:Y:S05]  /*73b0*/  @!P0 NANOSLEEP.SYNCS 0x989680 ;  /* 0x009896800000895d */ /* 0x008fea0003900000 */
[----:B------:R-:W3:Y:S02]  /*73c0*/  @!P0 SYNCS.PHASECHK.TRANS64 P0, [R0+URZ+0xd0], R3 ;  /* 0x0000d003000085a7 */ /* 0x000ee400080010ff */
[----:B---3--:R-:W-:Y:S05]  /*73d0*/  @!P0 BRA `(.L_x_171) ;  /* 0xfffffffc00f08947 */ /* 0x008fea000383ffff */
[----:B------:R-:W-:Y:S05]  /*73e0*/  BRA `(.L_x_110) ;  /* 0xffffffe800587947 */ /* 0x000fea000383ffff */
.L_x_113:
[----:B-1----:R1:W2:Y:S02]  /*73f0*/  SYNCS.PHASECHK.TRANS64.TRYWAIT P1, [R67+URZ+0x110], R12 ;  /* 0x0001100c430075a7 */ /* 0x0022a400080211ff */
[----:B--2---:R-:W-:Y:S05]  /*7400*/  @!P1 NANOSLEEP.SYNCS 0x989680 ;  /* 0x009896800000995d */ /* 0x004fea0003900000 */
[----:B------:R-:W2:Y:S02]  /*7410*/  @!P1 SYNCS.PHASECHK.TRANS64 P1, [R67+URZ+0x110], R12 ;  /* 0x0001100c430095a7 */ /* 0x000ea400080210ff */
[----:B--2---:R-:W-:Y:S05]  /*7420*/  @!P1 BRA `(.L_x_113) ;  /* 0xfffffffc00f09947 */ /* 0x004fea000383ffff */
[----:B------:R-:W-:Y:S05]  /*7430*/  BRA `(.L_x_112) ;  /* 0xffffffe800bc7947 */ /* 0x000fea000383ffff */
        .weak           $__internal_0_$__cuda_sm10x_tcgen05_guardrail_trap_col_being_dealloced_not_returned_by_alloc
        .type           $__internal_0_$__cuda_sm10x_tcgen05_guardrail_trap_col_being_dealloced_not_returned_by_alloc,@function
        .size           $__internal_0_$__cuda_sm10x_tcgen05_guardrail_trap_col_being_dealloced_not_returned_by_alloc,($__internal_1_$__cuda_sm10x_tcgen05_guardrail_trap_phase_invalid_during_alloc - $__internal_0_$__cuda_sm10x_tcgen05_guardrail_trap_col_being_dealloced_not_returned_by_alloc)
$__internal_0_$__cuda_sm10x_tcgen05_guardrail_trap_col_being_dealloced_not_returned_by_alloc:
[----:B------:R-:W-:Y:S05]  /*7440*/  BPT.TRAP 0x1 ;  /* 0x000000040000795c */ /* 0x000fea0000300000 */
[----:B------:R-:W-:-:S04]  /*7450*/  HFMA2 R3, -RZ, RZ, 0, 0 ;  /* 0x00000000ff037431 */ /* 0x000fc800000001ff */
[----:B------:R-:W-:Y:S05]  /*7460*/  RET.REL.NODEC R2 `(_ZN7cutlass13device_kernelINS_4gemm6kernel13GemmUniversalIN4cute5tupleIJiiiiEEENS1_10collective13CollectiveMmaINS1_35MainloopSm100TmaUmmaWarpSpecializedILi13ELi2ELi4ENS5_IJNS4_1CILi2EEENSA_ILi1EEESC_EEEEENS5_IJNSA_ILi256EEENSA_ILi16EEENSA_ILi128EEEEEENS_12float_e4m3_tENS5_IJlSC_lEEESJ_SK_NS4_8TiledMMAINS4_8MMA_AtomIJNS4_10MMA_TraitsINS4_25SM100_MMA_F8F6F4_2x1SM_SSEJSJ_SJ_fSF_SG_NS4_17integral_constantINS4_4UMMA5MajorELSR_0EEESS_NSP_INSQ_7ScaleInELST_0EEESU_EEEEEENS4_6LayoutINS5_IJSC_SC_SC_EEENS5_IJNSA_ILi0EEESZ_SZ_EEEEENS5_IJNS4_10UnderscoreES12_S12_EEEEENS4_18SM100_TMA_2SM_LOADENS4_14ComposedLayoutINS4_7SwizzleILi3ELi4ELi3EEENS4_18smem_ptr_flag_bitsILi8EEENSX_INS5_IJNSA_ILi8EEESH_EEENS5_IJSH_SC_EEEEEEEvNS4_8identityES15_S1F_vS1G_EENS_8epilogue10collective18CollectiveEpilogueINS1I_23Sm100TmaWarpSpecializedILi1ELi1ELi16ELb0ELb0EEEJNS5_IJSH_SG_SH_EEENS5_IJNSX_ISH_SC_EENSX_ISG_SC_EEEEESJ_SK_SJ_SK_NS1I_6fusion15FusionCallbacksIS1M_NS1R_17LinearCombinationISJ_fSJ_fLNS_15FloatRoundStyleE2EEES1N_S1Q_JEEENS4_5SM1004TMEM4LOAD26SM100_TMEM_LOAD_32dp32b16xENS4_13SM90_TMA_LOADENS16_INS17_ILi0ELi4ELi3EEES1A_NSX_INS5_IJS1B_SG_EEENS5_IJSG_SC_EEEEEEENS4_39AutoVectorizingCopyWithAssumedAlignmentILi128EEENS4_14SM90_TMA_STOREES26_S28_S28_EEEvvEEEEvNT_6ParamsE) ;  /* 0xffffff8802e47950 */ /* 0x000fea0003c3ffff */
        .weak           $__internal_1_$__cuda_sm10x_tcgen05_guardrail_trap_phase_invalid_during_alloc
        .type           $__internal_1_$__cuda_sm10x_tcgen05_guardrail_trap_phase_invalid_during_alloc,@function
        .size           $__internal_1_$__cuda_sm10x_tcgen05_guardrail_trap_phase_invalid_during_alloc,($__internal_2_$__cuda_sm10x_tcgen05_guardrail_trap_unallocated_columns_being_dealloced - $__internal_1_$__cuda_sm10x_tcgen05_guardrail_trap_phase_invalid_during_alloc)
$__internal_1_$__cuda_sm10x_tcgen05_guardrail_trap_phase_invalid_during_alloc:
[----:B------:R-:W-:Y:S05]  /*7470*/  BPT.TRAP 0x1 ;  /* 0x000000040000795c */ /* 0x000fea0000300000 */
[----:B------:R-:W-:-:S04]  /*7480*/  MOV R3, 0x0 ;  /* 0x0000000000037802 */ /* 0x000fc80000000f00 */
[----:B------:R-:W-:Y:S05]  /*7490*/  RET.REL.NODEC R2 `(_ZN7cutlass13device_kernelINS_4gemm6kernel13GemmUniversalIN4cute5tupleIJiiiiEEENS1_10collective13CollectiveMmaINS1_35MainloopSm100TmaUmmaWarpSpecializedILi13ELi2ELi4ENS5_IJNS4_1CILi2EEENSA_ILi1EEESC_EEEEENS5_IJNSA_ILi256EEENSA_ILi16EEENSA_ILi128EEEEEENS_12float_e4m3_tENS5_IJlSC_lEEESJ_SK_NS4_8TiledMMAINS4_8MMA_AtomIJNS4_10MMA_TraitsINS4_25SM100_MMA_F8F6F4_2x1SM_SSEJSJ_SJ_fSF_SG_NS4_17integral_constantINS4_4UMMA5MajorELSR_0EEESS_NSP_INSQ_7ScaleInELST_0EEESU_EEEEEENS4_6LayoutINS5_IJSC_SC_SC_EEENS5_IJNSA_ILi0EEESZ_SZ_EEEEENS5_IJNS4_10UnderscoreES12_S12_EEEEENS4_18SM100_TMA_2SM_LOADENS4_14ComposedLayoutINS4_7SwizzleILi3ELi4ELi3EEENS4_18smem_ptr_flag_bitsILi8EEENSX_INS5_IJNSA_ILi8EEESH_EEENS5_IJSH_SC_EEEEEEEvNS4_8identityES15_S1F_vS1G_EENS_8epilogue10collective18CollectiveEpilogueINS1I_23Sm100TmaWarpSpecializedILi1ELi1ELi16ELb0ELb0EEEJNS5_IJSH_SG_SH_EEENS5_IJNSX_ISH_SC_EENSX_ISG_SC_EEEEESJ_SK_SJ_SK_NS1I_6fusion15FusionCallbacksIS1M_NS1R_17LinearCombinationISJ_fSJ_fLNS_15FloatRoundStyleE2EEES1N_S1Q_JEEENS4_5SM1004TMEM4LOAD26SM100_TMEM_LOAD_32dp32b16xENS4_13SM90_TMA_LOADENS16_INS17_ILi0ELi4ELi3EEES1A_NSX_INS5_IJS1B_SG_EEENS5_IJSG_SC_EEEEEEENS4_39AutoVectorizingCopyWithAssumedAlignmentILi128EEENS4_14SM90_TMA_STOREES26_S28_S28_EEEvvEEEEvNT_6ParamsE) ;  /* 0xffffff8802d87950 */ /* 0x000fea0003c3ffff */
        .weak           $__internal_2_$__cuda_sm10x_tcgen05_guardrail_trap_unallocated_columns_being_dealloced
        .type           $__internal_2_$__cuda_sm10x_tcgen05_guardrail_trap_unallocated_columns_being_dealloced,@function
        .size           $__internal_2_$__cuda_sm10x_tcgen05_guardrail_trap_unallocated_columns_being_dealloced,(.L_x_173 - $__internal_2_$__cuda_sm10x_tcgen05_guardrail_trap_unallocated_columns_being_dealloced)
$__internal_2_$__cuda_sm10x_tcgen05_guardrail_trap_unallocated_columns_being_dealloced:
[----:B------:R-:W-:Y:S05]  /*74a0*/  BPT.TRAP 0x1 ;  /* 0x000000040000795c */ /* 0x000fea0000300000 */
[----:B------:R-:W-:-:S04]  /*74b0*/  HFMA2 R3, -RZ, RZ, 0, 0 ;  /* 0x00000000ff037431 */ /* 0x000fc800000001ff */
[----:B------:R-:W-:Y:S05]  /*74c0*/  RET.REL.NODEC R2 `(_ZN7cutlass13device_kernelINS_4gemm6kernel13GemmUniversalIN4cute5tupleIJiiiiEEENS1_10collective13CollectiveMmaINS1_35MainloopSm100TmaUmmaWarpSpecializedILi13ELi2ELi4ENS5_IJNS4_1CILi2EEENSA_ILi1EEESC_EEEEENS5_IJNSA_ILi256EEENSA_ILi16EEENSA_ILi128EEEEEENS_12float_e4m3_tENS5_IJlSC_lEEESJ_SK_NS4_8TiledMMAINS4_8MMA_AtomIJNS4_10MMA_TraitsINS4_25SM100_MMA_F8F6F4_2x1SM_SSEJSJ_SJ_fSF_SG_NS4_17integral_constantINS4_4UMMA5MajorELSR_0EEESS_NSP_INSQ_7ScaleInELST_0EEESU_EEEEEENS4_6LayoutINS5_IJSC_SC_SC_EEENS5_IJNSA_ILi0EEESZ_SZ_EEEEENS5_IJNS4_10UnderscoreES12_S12_EEEEENS4_18SM100_TMA_2SM_LOADENS4_14ComposedLayoutINS4_7SwizzleILi3ELi4ELi3EEENS4_18smem_ptr_flag_bitsILi8EEENSX_INS5_IJNSA_ILi8EEESH_EEENS5_IJSH_SC_EEEEEEEvNS4_8identityES15_S1F_vS1G_EENS_8epilogue10collective18CollectiveEpilogueINS1I_23Sm100TmaWarpSpecializedILi1ELi1ELi16ELb0ELb0EEEJNS5_IJSH_SG_SH_EEENS5_IJNSX_ISH_SC_EENSX_ISG_SC_EEEEESJ_SK_SJ_SK_NS1I_6fusion15FusionCallbacksIS1M_NS1R_17LinearCombinationISJ_fSJ_fLNS_15FloatRoundStyleE2EEES1N_S1Q_JEEENS4_5SM1004TMEM4LOAD26SM100_TMEM_LOAD_32dp32b16xENS4_13SM90_TMA_LOADENS16_INS17_ILi0ELi4ELi3EEES1A_NSX_INS5_IJS1B_SG_EEENS5_IJSG_SC_EEEEEEENS4_39AutoVectorizingCopyWithAssumedAlignmentILi128EEENS4_14SM90_TMA_STOREES26_S28_S28_EEEvvEEEEvNT_6ParamsE) ;  /* 0xffffff8802cc7950 */ /* 0x000fea0003c3ffff */
.L_x_172:
[----:B------:R-:W-:-:S00]  /*74d0*/  BRA `(.L_x_172) ;  /* 0xfffffffc00fc7947 */ /* 0x000fc0000383ffff */
[----:B------:R-:W-:-:S00]  /*74e0*/  NOP ;  /* 0x0000000000007918 */ /* 0x000fc00000000000 */
        /* <DEDUP_REMOVED lines=9> */
.L_x_173:


//--------------------- .nv.global.init           --------------------------
	.section	.nv.global.init,"aw",@progbits
.nv.global.init:
	.type		$str$26,@object
	.size		$str$26,($str$25 - $str$26)
$str$26:
        /*0000*/ 	.byte	0x2f, 0x74, 0x6d, 0x70, 0x2f, 0x63, 0x75, 0x74, 0x6c, 0x61, 0x73, 0x73, 0x5f, 0x73, 0x77, 0x65
        /*0010*/ 	.byte	0x65, 0x70, 0x5f, 0x73, 0x72, 0x63, 0x2f, 0x69, 0x6e, 0x63, 0x6c, 0x75, 0x64, 0x65, 0x2f, 0x63
        /*0020*/ 	.byte	0x75, 0x74, 0x65, 0x2f, 0x61, 0x74, 0x6f, 0x6d, 0x2f, 0x63, 0x6f, 0x70, 0x79, 0x5f, 0x74, 0x72
        /*0030*/ 	.byte	0x61, 0x69, 0x74, 0x73, 0x5f, 0x73, 0x6d, 0x31, 0x30, 0x30, 0x2e, 0x68, 0x70, 0x70, 0x00
	.type		$str$25,@object
	.size		$str$25,(__unnamed_1 - $str$25)
$str$25:
        /*003f*/ 	.byte	0x28, 0x28, 0x75, 0x69, 0x6e, 0x74, 0x33, 0x32, 0x5f, 0x74, 0x28, 0x74, 0x68, 0x72, 0x65, 0x61
        /*004f*/ 	.byte	0x64, 0x49, 0x64, 0x78, 0x2e, 0x78, 0x29, 0x20, 0x2f, 0x20, 0x33, 0x32, 0x29, 0x20, 0x25, 0x20
        /*005f*/ 	.byte	0x34, 0x29, 0x20, 0x3d, 0x3d, 0x20, 0x28, 0x28, 0x28, 0x74, 0x6d, 0x65, 0x6d, 0x5f, 0x61, 0x64
        /*006f*/ 	.byte	0x64, 0x72, 0x20, 0x3e, 0x3e, 0x20, 0x31, 0x36, 0x29, 0x20, 0x2f, 0x20, 0x33, 0x32, 0x29, 0x20
        /*007f*/ 	.byte	0x25, 0x20, 0x34, 0x29, 0x00
	.type		__unnamed_1,@object
	.size		__unnamed_1,(.L_1 - __unnamed_1)
__unnamed_1:
        /*0084*/ 	.byte	0x63, 0x6f, 0x6e, 0x73, 0x74, 0x65, 0x78, 0x70, 0x72, 0x20, 0x76, 0x6f, 0x69, 0x64, 0x20, 0x63
        /* <DEDUP_REMOVED lines=36> */
        /*02d4*/ 	.byte	0x3a, 0x43, 0x3c, 0x30, 0x3e, 0x3e, 0x3e, 0x3e, 0x5d, 0x00
.L_1:


//--------------------- .nv.shared._ZN7cutlass13device_kernelINS_4gemm6kernel13GemmUniversalIN4cute5tupleIJiiiiEEENS1_10collective13CollectiveMmaINS1_35MainloopSm100TmaUmmaWarpSpecializedILi13ELi2ELi4ENS5_IJNS4_1CILi2EEENSA_ILi1EEESC_EEEEENS5_IJNSA_ILi256EEENSA_ILi16EEENSA_ILi128EEEEEENS_12float_e4m3_tENS5_IJlSC_lEEESJ_SK_NS4_8TiledMMAINS4_8MMA_AtomIJNS4_10MMA_TraitsINS4_25SM100_MMA_F8F6F4_2x1SM_SSEJSJ_SJ_fSF_SG_NS4_17integral_constantINS4_4UMMA5MajorELSR_0EEESS_NSP_INSQ_7ScaleInELST_0EEESU_EEEEEENS4_6LayoutINS5_IJSC_SC_SC_EEENS5_IJNSA_ILi0EEESZ_SZ_EEEEENS5_IJNS4_10UnderscoreES12_S12_EEEEENS4_18SM100_TMA_2SM_LOADENS4_14ComposedLayoutINS4_7SwizzleILi3ELi4ELi3EEENS4_18smem_ptr_flag_bitsILi8EEENSX_INS5_IJNSA_ILi8EEESH_EEENS5_IJSH_SC_EEEEEEEvNS4_8identityES15_S1F_vS1G_EENS_8epilogue10collective18CollectiveEpilogueINS1I_23Sm100TmaWarpSpecializedILi1ELi1ELi16ELb0ELb0EEEJNS5_IJSH_SG_SH_EEENS5_IJNSX_ISH_SC_EENSX_ISG_SC_EEEEESJ_SK_SJ_SK_NS1I_6fusion15FusionCallbacksIS1M_NS1R_17LinearCombinationISJ_fSJ_fLNS_15FloatRoundStyleE2EEES1N_S1Q_JEEENS4_5SM1004TMEM4LOAD26SM100_TMEM_LOAD_32dp32b16xENS4_13SM90_TMA_LOADENS16_INS17_ILi0ELi4ELi3EEES1A_NSX_INS5_IJS1B_SG_EEENS5_IJSG_SC_EEEEEEENS4_39AutoVectorizingCopyWithAssumedAlignmentILi128EEENS4_14SM90_TMA_STOREES26_S28_S28_EEEvvEEEEvNT_6ParamsE --------------------------
	.section	.nv.shared._ZN7cutlass13device_kernelINS_4gemm6kernel13GemmUniversalIN4cute5tupleIJiiiiEEENS1_10collective13CollectiveMmaINS1_35MainloopSm100TmaUmmaWarpSpecializedILi13ELi2ELi4ENS5_IJNS4_1CILi2EEENSA_ILi1EEESC_EEEEENS5_IJNSA_ILi256EEENSA_ILi16EEENSA_ILi128EEEEEENS_12float_e4m3_tENS5_IJlSC_lEEESJ_SK_NS4_8TiledMMAINS4_8MMA_AtomIJNS4_10MMA_TraitsINS4_25SM100_MMA_F8F6F4_2x1SM_SSEJSJ_SJ_fSF_SG_NS4_17integral_constantINS4_4UMMA5MajorELSR_0EEESS_NSP_INSQ_7ScaleInELST_0EEESU_EEEEEENS4_6LayoutINS5_IJSC_SC_SC_EEENS5_IJNSA_ILi0EEESZ_SZ_EEEEENS5_IJNS4_10UnderscoreES12_S12_EEEEENS4_18SM100_TMA_2SM_LOADENS4_14ComposedLayoutINS4_7SwizzleILi3ELi4ELi3EEENS4_18smem_ptr_flag_bitsILi8EEENSX_INS5_IJNSA_ILi8EEESH_EEENS5_IJSH_SC_EEEEEEEvNS4_8identityES15_S1F_vS1G_EENS_8epilogue10collective18CollectiveEpilogueINS1I_23Sm100TmaWarpSpecializedILi1ELi1ELi16ELb0ELb0EEEJNS5_IJSH_SG_SH_EEENS5_IJNSX_ISH_SC_EENSX_ISG_SC_EEEEESJ_SK_SJ_SK_NS1I_6fusion15FusionCallbacksIS1M_NS1R_17LinearCombinationISJ_fSJ_fLNS_15FloatRoundStyleE2EEES1N_S1Q_JEEENS4_5SM1004TMEM4LOAD26SM100_TMEM_LOAD_32dp32b16xENS4_13SM90_TMA_LOADENS16_INS17_ILi0ELi4ELi3EEES1A_NSX_INS5_IJS1B_SG_EEENS5_IJSG_SC_EEEEEEENS4_39AutoVectorizingCopyWithAssumedAlignmentILi128EEENS4_14SM90_TMA_STOREES26_S28_S28_EEEvvEEEEvNT_6ParamsE,"aw",@nobits
	.sectionflags	@""
	.align	16
	.zero		1024


//--------------------- .nv.shared.reserved.0     --------------------------
	.section	.nv.shared.reserved.0,"aw",@nobits
	.weak		__nv_reservedSMEM_offset_0_alias
	.size		__nv_reservedSMEM_offset_0_alias, 0, 64
	.other		__nv_reservedSMEM_offset_0_alias,@"STO_CUDA_RESERVED_SHARED STV_DEFAULT"
__nv_reservedSMEM_offset_0_alias:
	.zero		0
.nv.shared.reserved.0:
	.zero		64
	.weak		__nv_reservedSMEM_tcgen05_partition
	.type		__nv_reservedSMEM_tcgen05_partition,@object
	.size		__nv_reservedSMEM_tcgen05_partition,(.L_0 - __nv_reservedSMEM_tcgen05_partition)
__nv_reservedSMEM_tcgen05_partition:
	.zero		32
.L_0:


//--------------------- .nv.global                --------------------------
	.section	.nv.global,"aw",@nobits
.nv.global:
	.type		_ZN40_INTERNAL_478638b1_4_k_cu_33f5d76f_246834cute1_E,@object
	.size		_ZN40_INTERNAL_478638b1_4_k_cu_33f5d76f_246834cute1_E,(_ZN40_INTERNAL_478638b1_4_k_cu_33f5d76f_246834cuda3std3__45__cpo6cbeginE - _ZN40_INTERNAL_478638b1_4_k_cu_33f5d76f_246834cute1_E)
_ZN40_INTERNAL_478638b1_4_k_cu_33f5d76f_246834cute1_E:
	.zero		1
	.type		_ZN40_INTERNAL_478638b1_4_k_cu_33f5d76f_246834cuda3std3__45__cpo6cbeginE,@object
	.size		_ZN40_INTERNAL_478638b1_4_k_cu_33f5d76f_246834cuda3std3__45__cpo6cbeginE,(_ZN40_INTERNAL_478638b1_4_k_cu_33f5d76f_246834cuda3std3__48in_placeE - _ZN40_INTERNAL_478638b1_4_k_cu_33f5d76f_246834cuda3std3__45__cpo6cbeginE)
_ZN40_INTERNAL_478638b1_4_k_cu_33f5d76f_246834cuda3std3__45__cpo6cbeginE:
	.zero		1
	.type		_ZN40_INTERNAL_478638b1_4_k_cu_33f5d76f_246834cuda3std3__48in_placeE,@object
	.size		_ZN40_INTERNAL_478638b1_4_k_cu_33f5d76f_246834cuda3std3__48in_placeE,(_ZN40_INTERNAL_478638b1_4_k_cu_33f5d76f_246834cuda3std6ranges3__45__cpo9iter_moveE - _ZN40_INTERNAL_478638b1_4_k_cu_33f5d76f_246834cuda3std3__48in_placeE)
_ZN40_INTERNAL_478638b1_4_k_cu_33f5d76f_246834cuda3std3__48in_placeE:
	.zero		1
	.type		_ZN40_INTERNAL_478638b1_4_k_cu_33f5d76f_246834cuda3std6ranges3__45__cpo9iter_moveE,@object
	.size		_ZN40_INTERNAL_478638b1_4_k_cu_33f5d76f_246834cuda3std6ranges3__45__cpo9iter_moveE,(_ZN40_INTERNAL_478638b1_4_k_cu_33f5d76f_246834cuda3std3__45__cpo5beginE - _ZN40_INTERNAL_478638b1_4_k_cu_33f5d76f_246834cuda3std6ranges3__45__cpo9iter_moveE)
_ZN40_INTERNAL_478638b1_4_k_cu_33f5d76f_246834cuda3std6ranges3__45__cpo9iter_moveE:
	.zero		1
	.type		_ZN40_INTERNAL_478638b1_4_k_cu_33f5d76f_246834cuda3std3__45__cpo5beginE,@object
	.size		_ZN40_INTERNAL_478638b1_4_k_cu_33f5d76f_246834cuda3std3__45__cpo5beginE,(_ZN40_INTERNAL_478638b1_4_k_cu_33f5d76f_246834cuda3std3__442_GLOBAL__N__478638b1_4_k_cu_33f5d76f_246836ignoreE - _ZN40_INTERNAL_478638b1_4_k_cu_33f5d76f_246834cuda3std3__45__cpo5beginE)
_ZN40_INTERNAL_478638b1_4_k_cu_33f5d76f_246834cuda3std3__45__cpo5beginE:
	.zero		1
	.type		_ZN40_INTERNAL_478638b1_4_k_cu_33f5d76f_246834cuda3std3__442_GLOBAL__N__478638b1_4_k_cu_33f5d76f_246836ignoreE,@object
	.size		_ZN40_INTERNAL_478638b1_4_k_cu_33f5d76f_246834cuda3std3__442_GLOBAL__N__478638b1_4_k_cu_33f5d76f_246836ignoreE,(_ZN40_INTERNAL_478638b1_4_k_cu_33f5d76f_246834cute7productE - _ZN40_INTERNAL_478638b1_4_k_cu_33f5d76f_246834cuda3std3__442_GLOBAL__N__478638b1_4_k_cu_33f5d76f_246836ignoreE)
_ZN40_INTERNAL_478638b1_4_k_cu_33f5d76f_246834cuda3std3__442_GLOBAL__N__478638b1_4_k_cu_33f5d76f_246836ignoreE:
	.zero		1
	.type		_ZN40_INTERNAL_478638b1_4_k_cu_33f5d76f_246834cute7productE,@object
	.size		_ZN40_INTERNAL_478638b1_4_k_cu_33f5d76f_246834cute7productE,(_ZN40_INTERNAL_478638b1_4_k_cu_33f5d76f_246834cuda3std3__45__cpo3endE - _ZN40_INTERNAL_478638b1_4_k_cu_33f5d76f_246834cute7productE)
_ZN40_INTERNAL_478638b1_4_k_cu_33f5d76f_246834cute7productE:
	.zero		1
	.type		_ZN40_INTERNAL_478638b1_4_k_cu_33f5d76f_246834cuda3std3__45__cpo3endE,@object
	.size		_ZN40_INTERNAL_478638b1_4_k_cu_33f5d76f_246834cuda3std3__45__cpo3endE,(_ZN40_INTERNAL_478638b1_4_k_cu_33f5d76f_246834cuda3std3__419piecewise_constructE - _ZN40_INTERNAL_478638b1_4_k_cu_33f5d76f_246834cuda3std3__45__cpo3endE)
_ZN40_INTERNAL_478638b1_4_k_cu_33f5d76f_246834cuda3std3__45__cpo3endE:
	.zero		1
	.type		_ZN40_INTERNAL_478638b1_4_k_cu_33f5d76f_246834cuda3std3__419piecewise_constructE,@object
	.size		_ZN40_INTERNAL_478638b1_4_k_cu_33f5d76f_246834cuda3std3__419piecewise_constructE,(_ZN40_INTERNAL_478638b1_4_k_cu_33f5d76f_246834cuda3std3__45__cpo4cendE - _ZN40_INTERNAL_478638b1_4_k_cu_33f5d76f_246834cuda3std3__419piecewise_constructE)
_ZN40_INTERNAL_478638b1_4_k_cu_33f5d76f_246834cuda3std3__419piecewise_constructE:
	.zero		1
	.type		_ZN40_INTERNAL_478638b1_4_k_cu_33f5d76f_246834cuda3std3__45__cpo4cendE,@object
	.size		_ZN40_INTERNAL_478638b1_4_k_cu_33f5d76f_246834cuda3std3__45__cpo4cendE,(_ZN40_INTERNAL_478638b1_4_k_cu_33f5d76f_246834cuda3std6ranges3__45__cpo4swapE - _ZN40_INTERNAL_478638b1_4_k_cu_33f5d76f_246834cuda3std3__45__cpo4cendE)
_ZN40_INTERNAL_478638b1_4_k_cu_33f5d76f_246834cuda3std3__45__cpo4cendE:
	.zero		1
	.type		_ZN40_INTERNAL_478638b1_4_k_cu_33f5d76f_246834cuda3std6ranges3__45__cpo4swapE,@object
	.size		_ZN40_INTERNAL_478638b1_4_k_cu_33f5d76f_246834cuda3std6ranges3__45__cpo4swapE,(.L_9 - _ZN40_INTERNAL_478638b1_4_k_cu_33f5d76f_246834cuda3std6ranges3__45__cpo4swapE)
_ZN40_INTERNAL_478638b1_4_k_cu_33f5d76f_246834cuda3std6ranges3__45__cpo4swapE:
	.zero		1
.L_9:


//--------------------- .nv.constant0._ZN7cutlass13device_kernelINS_4gemm6kernel13GemmUniversalIN4cute5tupleIJiiiiEEENS1_10collective13CollectiveMmaINS1_35MainloopSm100TmaUmmaWarpSpecializedILi13ELi2ELi4ENS5_IJNS4_1CILi2EEENSA_ILi1EEESC_EEEEENS5_IJNSA_ILi256EEENSA_ILi16EEENSA_ILi128EEEEEENS_12float_e4m3_tENS5_IJlSC_lEEESJ_SK_NS4_8TiledMMAINS4_8MMA_AtomIJNS4_10MMA_TraitsINS4_25SM100_MMA_F8F6F4_2x1SM_SSEJSJ_SJ_fSF_SG_NS4_17integral_constantINS4_4UMMA5MajorELSR_0EEESS_NSP_INSQ_7ScaleInELST_0EEESU_EEEEEENS4_6LayoutINS5_IJSC_SC_SC_EEENS5_IJNSA_ILi0EEESZ_SZ_EEEEENS5_IJNS4_10UnderscoreES12_S12_EEEEENS4_18SM100_TMA_2SM_LOADENS4_14ComposedLayoutINS4_7SwizzleILi3ELi4ELi3EEENS4_18smem_ptr_flag_bitsILi8EEENSX_INS5_IJNSA_ILi8EEESH_EEENS5_IJSH_SC_EEEEEEEvNS4_8identityES15_S1F_vS1G_EENS_8epilogue10collective18CollectiveEpilogueINS1I_23Sm100TmaWarpSpecializedILi1ELi1ELi16ELb0ELb0EEEJNS5_IJSH_SG_SH_EEENS5_IJNSX_ISH_SC_EENSX_ISG_SC_EEEEESJ_SK_SJ_SK_NS1I_6fusion15FusionCallbacksIS1M_NS1R_17LinearCombinationISJ_fSJ_fLNS_15FloatRoundStyleE2EEES1N_S1Q_JEEENS4_5SM1004TMEM4LOAD26SM100_TMEM_LOAD_32dp32b16xENS4_13SM90_TMA_LOADENS16_INS17_ILi0ELi4ELi3EEES1A_NSX_INS5_IJS1B_SG_EEENS5_IJSG_SC_EEEEEEENS4_39AutoVectorizingCopyWithAssumedAlignmentILi128EEENS4_14SM90_TMA_STOREES26_S28_S28_EEEvvEEEEvNT_6ParamsE --------------------------
	.section	.nv.constant0._ZN7cutlass13device_kernelINS_4gemm6kernel13GemmUniversalIN4cute5tupleIJiiiiEEENS1_10collective13CollectiveMmaINS1_35MainloopSm100TmaUmmaWarpSpecializedILi13ELi2ELi4ENS5_IJNS4_1CILi2EEENSA_ILi1EEESC_EEEEENS5_IJNSA_ILi256EEENSA_ILi16EEENSA_ILi128EEEEEENS_12float_e4m3_tENS5_IJlSC_lEEESJ_SK_NS4_8TiledMMAINS4_8MMA_AtomIJNS4_10MMA_TraitsINS4_25SM100_MMA_F8F6F4_2x1SM_SSEJSJ_SJ_fSF_SG_NS4_17integral_constantINS4_4UMMA5MajorELSR_0EEESS_NSP_INSQ_7ScaleInELST_0EEESU_EEEEEENS4_6LayoutINS5_IJSC_SC_SC_EEENS5_IJNSA_ILi0EEESZ_SZ_EEEEENS5_IJNS4_10UnderscoreES12_S12_EEEEENS4_18SM100_TMA_2SM_LOADENS4_14ComposedLayoutINS4_7SwizzleILi3ELi4ELi3EEENS4_18smem_ptr_flag_bitsILi8EEENSX_INS5_IJNSA_ILi8EEESH_EEENS5_IJSH_SC_EEEEEEEvNS4_8identityES15_S1F_vS1G_EENS_8epilogue10collective18CollectiveEpilogueINS1I_23Sm100TmaWarpSpecializedILi1ELi1ELi16ELb0ELb0EEEJNS5_IJSH_SG_SH_EEENS5_IJNSX_ISH_SC_EENSX_ISG_SC_EEEEESJ_SK_SJ_SK_NS1I_6fusion15FusionCallbacksIS1M_NS1R_17LinearCombinationISJ_fSJ_fLNS_15FloatRoundStyleE2EEES1N_S1Q_JEEENS4_5SM1004TMEM4LOAD26SM100_TMEM_LOAD_32dp32b16xENS4_13SM90_TMA_LOADENS16_INS17_ILi0ELi4ELi3EEES1A_NSX_INS5_IJS1B_SG_EEENS5_IJSG_SC_EEEEEEENS4_39AutoVectorizingCopyWithAssumedAlignmentILi128EEENS4_14SM90_TMA_STOREES26_S28_S28_EEEvvEEEEvNT_6ParamsE,"a",@progbits
	.sectionflags	@""
	.align	4
.nv.constant0._ZN7cutlass13device_kernelINS_4gemm6kernel13GemmUniversalIN4cute5tupleIJiiiiEEENS1_10collective13CollectiveMmaINS1_35MainloopSm100TmaUmmaWarpSpecializedILi13ELi2ELi4ENS5_IJNS4_1CILi2EEENSA_ILi1EEESC_EEEEENS5_IJNSA_ILi256EEENSA_ILi16EEENSA_ILi128EEEEEENS_12float_e4m3_tENS5_IJlSC_lEEESJ_SK_NS4_8TiledMMAINS4_8MMA_AtomIJNS4_10MMA_TraitsINS4_25SM100_MMA_F8F6F4_2x1SM_SSEJSJ_SJ_fSF_SG_NS4_17integral_constantINS4_4UMMA5MajorELSR_0EEESS_NSP_INSQ_7ScaleInELST_0EEESU_EEEEEENS4_6LayoutINS5_IJSC_SC_SC_EEENS5_IJNSA_ILi0EEESZ_SZ_EEEEENS5_IJNS4_10UnderscoreES12_S12_EEEEENS4_18SM100_TMA_2SM_LOADENS4_14ComposedLayoutINS4_7SwizzleILi3ELi4ELi3EEENS4_18smem_ptr_flag_bitsILi8EEENSX_INS5_IJNSA_ILi8EEESH_EEENS5_IJSH_SC_EEEEEEEvNS4_8identityES15_S1F_vS1G_EENS_8epilogue10collective18CollectiveEpilogueINS1I_23Sm100TmaWarpSpecializedILi1ELi1ELi16ELb0ELb0EEEJNS5_IJSH_SG_SH_EEENS5_IJNSX_ISH_SC_EENSX_ISG_SC_EEEEESJ_SK_SJ_SK_NS1I_6fusion15FusionCallbacksIS1M_NS1R_17LinearCombinationISJ_fSJ_fLNS_15FloatRoundStyleE2EEES1N_S1Q_JEEENS4_5SM1004TMEM4LOAD26SM100_TMEM_LOAD_32dp32b16xENS4_13SM90_TMA_LOADENS16_INS17_ILi0ELi4ELi3EEES1A_NSX_INS5_IJS1B_SG_EEENS5_IJSG_SC_EEEEEEENS4_39AutoVectorizingCopyWithAssumedAlignmentILi128EEENS4_14SM90_TMA_STOREES26_S28_S28_EEEvvEEEEvNT_6ParamsE:
	.zero		2944


//--------------------- SYMBOLS --------------------------

	.type		.nv.reservedSmem.offset0,@object
	.size		.nv.reservedSmem.offset0,0x4
	.type		.nv.reservedSmem.cap,@object
	.size		.nv.reservedSmem.cap,0x4
	.type		__assertfail,@function
